	.target	sm_100a

	.elftype	@"ET_EXEC"


//--------------------- .note.nv.tkinfo           --------------------------
	.section	.note.nv.tkinfo,"",@"SHT_NOTE"
	.sectionflags	@"SHF_NOTE_NV_TKINFO"
	.tkinfo
        /*0018*/ 	.word	0x00000081
        /*0030*/ 	.string	""
        /*0030*/ 	.string	"ptxas-blackwell"
        /*0030*/ 	.string	"Cuda compilation tools, release 12.9, V12.9.86"
        /*0030*/ 	.string	"Build cuda_12.9.r12.9/compiler.36037853_0"
        /*0030*/ 	.string	"-v  -suppress-debug-info  -lineinfo  -arch sm_100a "



//--------------------- .note.nv.cuver            --------------------------
	.section	.note.nv.cuver,"",@"SHT_NOTE"
	.sectionflags	@"SHF_NOTE_NV_CUVER"
        /*0018*/ 	.short	0x0001
        /*001a*/ 	.short	0x0064
        /*001c*/ 	.short	0x0001
        /*001e*/ 	.short	0x0000
        /*0020*/ 	.short	0x0001
        /*0022*/ 	.short	0x0000


//--------------------- .nv.info                  --------------------------
	.section	.nv.info,"",@"SHT_CUDA_INFO"
	.align	4


	//----- nvinfo : EIATTR_REGCOUNT
	.align		4
        /*0000*/ 	.byte	0x04, 0x2f
        /*0002*/ 	.short	(.L_4 - .L_3)
	.align		4
.L_3:
        /*0004*/ 	.word	index@(gluon_mma)
        /*0008*/ 	.word	0x000000ff


	//----- nvinfo : EIATTR_FRAME_SIZE
	.align		4
.L_4:
        /*000c*/ 	.byte	0x04, 0x11
        /*000e*/ 	.short	(.L_6 - .L_5)
	.align		4
.L_5:
        /*0010*/ 	.word	index@($__internal_2_$__cuda_sm10x_tcgen05_guardrail_trap_unallocated_columns_being_dealloced)
        /*0014*/ 	.word	0x00000090


	//----- nvinfo : EIATTR_FRAME_SIZE
	.align		4
.L_6:
        /*0018*/ 	.byte	0x04, 0x11
        /*001a*/ 	.short	(.L_8 - .L_7)
	.align		4
.L_7:
        /*001c*/ 	.word	index@($__internal_1_$__cuda_sm10x_tcgen05_guardrail_trap_phase_invalid_during_alloc)
        /*0020*/ 	.word	0x00000090


	//----- nvinfo : EIATTR_FRAME_SIZE
	.align		4
.L_8:
        /*0024*/ 	.byte	0x04, 0x11
        /*0026*/ 	.short	(.L_10 - .L_9)
	.align		4
.L_9:
        /*0028*/ 	.word	index@($__internal_0_$__cuda_sm10x_tcgen05_guardrail_trap_col_being_dealloced_not_returned_by_alloc)
        /*002c*/ 	.word	0x00000090


	//----- nvinfo : EIATTR_FRAME_SIZE
	.align		4
.L_10:
        /*0030*/ 	.byte	0x04, 0x11
        /*0032*/ 	.short	(.L_12 - .L_11)
	.align		4
.L_11:
        /*0034*/ 	.word	index@(gluon_mma)
        /*0038*/ 	.word	0x00000090


	//----- nvinfo : EIATTR_MIN_STACK_SIZE
	.align		4
.L_12:
        /*003c*/ 	.byte	0x04, 0x12
        /*003e*/ 	.short	(.L_14 - .L_13)
	.align		4
.L_13:
        /*0040*/ 	.word	index@(gluon_mma)
        /*0044*/ 	.word	0x00000090
.L_14:


//--------------------- .nv.info.gluon_mma        --------------------------
	.section	.nv.info.gluon_mma,"",@"SHT_CUDA_INFO"
	.sectionflags	@""
	.align	4


	//----- nvinfo : EIATTR_CUDA_API_VERSION
	.align		4
        /*0000*/ 	.byte	0x04, 0x37
        /*0002*/ 	.short	(.L_16 - .L_15)
.L_15:
        /*0004*/ 	.word	0x00000081


	//----- nvinfo : EIATTR_KPARAM_INFO
	.align		4
.L_16:
        /*0008*/ 	.byte	0x04, 0x17
        /*000a*/ 	.short	(.L_18 - .L_17)
.L_17:
        /*000c*/ 	.word	0x00000000
        /*0010*/ 	.short	0x0004
        /*0012*/ 	.short	0x0020
        /*0014*/ 	.byte	0x00, 0xf4, 0x21, 0x00


	//----- nvinfo : EIATTR_KPARAM_INFO
	.align		4
.L_18:
        /*0018*/ 	.byte	0x04, 0x17
        /*001a*/ 	.short	(.L_20 - .L_19)
.L_19:
        /*001c*/ 	.word	0x00000000
        /*0020*/ 	.short	0x0003
        /*0022*/ 	.short	0x0018
        /*0024*/ 	.byte	0x00, 0xf4, 0x21, 0x00


	//----- nvinfo : EIATTR_KPARAM_INFO
	.align		4
.L_20:
        /*0028*/ 	.byte	0x04, 0x17
        /*002a*/ 	.short	(.L_22 - .L_21)
.L_21:
        /*002c*/ 	.word	0x00000000
        /*0030*/ 	.short	0x0002
        /*0032*/ 	.short	0x0010
        /*0034*/ 	.byte	0x00, 0xf4, 0x21, 0x00


	//----- nvinfo : EIATTR_KPARAM_INFO
	.align		4
.L_22:
        /*0038*/ 	.byte	0x04, 0x17
        /*003a*/ 	.short	(.L_24 - .L_23)
.L_23:
        /*003c*/ 	.word	0x00000000
        /*0040*/ 	.short	0x0001
        /*0042*/ 	.short	0x0008
        /*0044*/ 	.byte	0x00, 0xf4, 0x21, 0x00


	//----- nvinfo : EIATTR_KPARAM_INFO
	.align		4
.L_24:
        /*0048*/ 	.byte	0x04, 0x17
        /*004a*/ 	.short	(.L_26 - .L_25)
.L_25:
        /*004c*/ 	.word	0x00000000
        /*0050*/ 	.short	0x0000
        /*0052*/ 	.short	0x0000
        /*0054*/ 	.byte	0x00, 0xf4, 0x21, 0x00


	//----- nvinfo : EIATTR_AT_ENTRY_FRAGMENTS
	.align		4
.L_26:
        /*0058*/ 	.byte	0x04, 0x4f
        /*005a*/ 	.short	(.L_28 - .L_27)


	//   ....[0]....
.L_27:
        /*005c*/ 	.word	0x00000004


	//----- nvinfo : EIATTR_RESERVED_SMEM_USED
	.align		4
.L_28:
        /*0060*/ 	.byte	0x01, 0x41
	.zero		2


	//----- nvinfo : EIATTR_SPARSE_MMA_MASK
	.align		4
        /*0064*/ 	.byte	0x03, 0x50
        /*0066*/ 	.short	0x0000


	//----- nvinfo : EIATTR_TCGEN05_1CTA_USED
	.align		4
        /*0068*/ 	.byte	0x01, 0x51
	.zero		2


	//----- nvinfo : EIATTR_MAXREG_COUNT
	.align		4
        /*006c*/ 	.byte	0x03, 0x1b
        /*006e*/ 	.short	0x00ff


	//----- nvinfo : EIATTR_NUM_BARRIERS
	.align		4
        /*0070*/ 	.byte	0x02, 0x4c
        /*0072*/ 	.byte	0x01
	.zero		1


	//----- nvinfo : EIATTR_ANNOTATIONS
	.align		4
        /*0074*/ 	.byte	0x04, 0x55
        /*0076*/ 	.short	(.L_30 - .L_29)


	//   ....[0]....
.L_29:
        /*0078*/ 	.word	0x00000001
        /*007c*/ 	.byte	0x60, 0x29, 0x00, 0x00, 0x01, 0x00, 0x00, 0x00, 0xa0, 0x29, 0x00, 0x00, 0x01, 0x00, 0x00, 0x00
        /* <DEDUP_REMOVED lines=29> */
        /*025c*/ 	.byte	0x40, 0x47, 0x00, 0x00, 0x01, 0x00, 0x00, 0x00, 0x50, 0x47, 0x00, 0x00


	//----- nvinfo : EIATTR_INT_WARP_WIDE_INSTR_OFFSETS
	.align		4
.L_30:
        /*0268*/ 	.byte	0x04, 0x31
        /*026a*/ 	.short	(.L_32 - .L_31)


	//   ....[0]....
.L_31:
        /*026c*/ 	.word	0x00001ea0


	//   ....[1]....
        /*0270*/ 	.word	0x00001eb0


	//   ....[2]....
        /*0274*/ 	.word	0x000025b0


	//   ....[3]....
        /*0278*/ 	.word	0x000025c0


	//   ....[4]....
        /*027c*/ 	.word	0x000051f0


	//   ....[5]....
        /*0280*/ 	.word	0x00005240


	//----- nvinfo : EIATTR_COOP_GROUP_MASK_REGIDS
	.align		4
.L_32:
        /*0284*/ 	.byte	0x04, 0x29
        /*0286*/ 	.short	(.L_34 - .L_33)


	//   ....[0]....
.L_33:
        /*0288*/ 	.word	0xffffffff


	//   ....[1]....
        /*028c*/ 	.word	0xffffffff


	//   ....[2]....
        /*0290*/ 	.word	0xffffffff


	//   ....[3]....
        /*0294*/ 	.word	0xffffffff


	//----- nvinfo : EIATTR_COOP_GROUP_INSTR_OFFSETS
	.align		4
.L_34:
        /*0298*/ 	.byte	0x04, 0x28
        /*029a*/ 	.short	(.L_36 - .L_35)


	//   ....[0]....
.L_35:
        /*029c*/ 	.word	0x00000060


	//   ....[1]....
        /*02a0*/ 	.word	0x00000320


	//   ....[2]....
        /*02a4*/ 	.word	0x00005080


	//   ....[3]....
        /*02a8*/ 	.word	0x000052f0


	//----- nvinfo : EIATTR_VRC_CTA_INIT_COUNT
	.align		4
.L_36:
        /*02ac*/ 	.byte	0x02, 0x4a
        /*02ae*/ 	.byte	0x80
	.zero		1


	//----- nvinfo : EIATTR_MBARRIER_INSTR_OFFSETS
	.align		4
        /*02b0*/ 	.byte	0x04, 0x39
        /*02b2*/ 	.short	(.L_38 - .L_37)


	//   ....[0]....
.L_37:
        /*02b4*/ 	.word	0x000023b0
        /*02b8*/ 	.word	0x000000ff
        /*02bc*/ 	.word	0x00002800
        /*02c0*/ 	.short	0x0100
        /*02c2*/ 	.byte	0x15
	.zero		1


	//   ....[1]....
        /*02c4*/ 	.word	0x00002680
        /*02c8*/ 	.word	0x000000ff
        /*02cc*/ 	.word	0x00002800
        /*02d0*/ 	.short	0x010a
        /*02d2*/ 	.byte	0x15
	.zero		1


	//   ....[2]....
        /*02d4*/ 	.word	0x000028c0
        /*02d8*/ 	.word	0x000000ff
        /*02dc*/ 	.word	0x00002800
        /*02e0*/ 	.short	0x0108
        /*02e2*/ 	.byte	0x15
	.zero		1


	//   ....[3]....
        /*02e4*/ 	.word	0x00005310
        /*02e8*/ 	.word	0x000000ff
        /*02ec*/ 	.word	0x00002800
        /*02f0*/ 	.short	0x010a
        /*02f2*/ 	.byte	0x15
	.zero		1


	//----- nvinfo : EIATTR_NUM_MBARRIERS
	.align		4
.L_38:
        /*02f4*/ 	.byte	0x03, 0x38
        /*02f6*/ 	.short	0x0001


	//----- nvinfo : EIATTR_EXIT_INSTR_OFFSETS
	.align		4
        /*02f8*/ 	.byte	0x04, 0x1c
        /*02fa*/ 	.short	(.L_40 - .L_39)


	//   ....[0]....
.L_39:
        /*02fc*/ 	.word	0x00005300


	//----- nvinfo : EIATTR_REQNTID
	.align		4
.L_40:
        /*0300*/ 	.byte	0x04, 0x10
        /*0302*/ 	.short	(.L_42 - .L_41)
.L_41:
        /*0304*/ 	.word	0x00000080
        /*0308*/ 	.word	0x00000001
        /*030c*/ 	.word	0x00000001


	//----- nvinfo : EIATTR_CRS_STACK_SIZE
	.align		4
.L_42:
        /*0310*/ 	.byte	0x04, 0x1e
        /*0312*/ 	.short	(.L_44 - .L_43)
.L_43:
        /*0314*/ 	.word	0x00000000


	//----- nvinfo : EIATTR_CBANK_PARAM_SIZE
	.align		4
.L_44:
        /*0318*/ 	.byte	0x03, 0x19
        /*031a*/ 	.short	0x0028


	//----- nvinfo : EIATTR_PARAM_CBANK
	.align		4
        /*031c*/ 	.byte	0x04, 0x0a
        /*031e*/ 	.short	(.L_46 - .L_45)
	.align		4
.L_45:
        /*0320*/ 	.word	index@(.nv.constant0.gluon_mma)
        /*0324*/ 	.short	0x0380
        /*0326*/ 	.short	0x0028


	//----- nvinfo : EIATTR_SW_WAR
	.align		4
.L_46:
        /*0328*/ 	.byte	0x04, 0x36
        /*032a*/ 	.short	(.L_48 - .L_47)
.L_47:
        /*032c*/ 	.word	0x00000008
.L_48:


//--------------------- .nv.compat                --------------------------
	.section	.nv.compat,"",@"SHT_CUDA_COMPAT_INFO"
	.align	4
        /*0000*/ 	.byte	0x02, 0x02, 0x02, 0x00, 0x02, 0x05, 0x05, 0x00, 0x02, 0x03, 0x00, 0x00, 0x02, 0x06, 0x01, 0x00


//--------------------- .nv.callgraph             --------------------------
	.section	.nv.callgraph,"",@"SHT_CUDA_CALLGRAPH"
	.align	4
	.sectionentsize	8
	.align		4
        /*0000*/ 	.word	0x00000000
	.align		4
        /*0004*/ 	.word	0xffffffff
	.align		4
        /*0008*/ 	.word	0x00000000
	.align		4
        /*000c*/ 	.word	0xfffffffe
	.align		4
        /*0010*/ 	.word	0x00000000
	.align		4
        /*0014*/ 	.word	0xfffffffd
	.align		4
        /*0018*/ 	.word	0x00000000
	.align		4
        /*001c*/ 	.word	0xfffffffc


//--------------------- .text.gluon_mma           --------------------------
	.section	.text.gluon_mma,"ax",@progbits
	.align	128
        .global         gluon_mma
        .type           gluon_mma,@function
        .size           gluon_mma,(.L_x_15 - gluon_mma)
        .other          gluon_mma,@"STO_CUDA_ENTRY STV_DEFAULT"
gluon_mma:
.text.gluon_mma:
[----:B------:R-:W0:Y:S01]  /*0000*/  LDC R1, c[0x0][0x37c] ;  /* 0x0000df00ff017b82 */ /* 0x000e220000000800 */
[----:B------:R-:W1:Y:S01]  /*0010*/  S2R R2, SR_TID.X ;  /* 0x0000000000027919 */ /* 0x000e620000002100 */
[----:B0-----:R-:W-:Y:S01]  /*0020*/  VIADD R1, R1, 0xffffff70 ;  /* 0xffffff7001017836 */ /* 0x001fe20000000000 */
[----:B-1----:R-:W-:-:S13]  /*0030*/  ISETP.GE.U32.AND P1, PT, R2, 0x20, PT ;  /* 0x000000200200780c */ /* 0x002fda0003f26070 */
[----:B------:R-:W-:Y:S05]  /*0040*/  @P1 BRA `(.L_x_0) ;  /* 0x0000000000b81947 */ /* 0x000fea0003800000 */
[----:B------:R-:W0:Y:S01]  /*0050*/  S2UR UR6, SR_CgaCtaId ;  /* 0x00000000000679c3 */ /* 0x000e220000008800 */
[----:B------:R-:W-:Y:S01]  /*0060*/  NOP ;  /* 0x0000000000007918 */ /* 0x000fe20000000000 */
[----:B------:R-:W-:Y:S02]  /*0070*/  UMOV UR4, 0x40 ;  /* 0x0000004000047882 */ /* 0x000fe40000000000 */
[----:B0-----:R-:W-:-:S09]  /*0080*/  ULEA UR4, UR6, UR4, 0x18 ;  /* 0x0000000406047291 */ /* 0x001fd2000f8ec0ff */
[----:B------:R-:W0:Y:S01]  /*0090*/  LDS.U8 R0, [UR4] ;  /* 0x00000004ff007984 */ /* 0x000e220008000000 */
[----:B------:R-:W-:Y:S02]  /*00a0*/  UMOV UR4, 0x400 ;  /* 0x0000040000047882 */ /* 0x000fe40000000000 */
[----:B------:R-:W-:Y:S01]  /*00b0*/  ULEA UR4, UR6, UR4, 0x18 ;  /* 0x0000000406047291 */ /* 0x000fe2000f8ec0ff */
[----:B0-----:R-:W-:-:S13]  /*00c0*/  ISETP.NE.AND P0, PT, R0, RZ, PT ;  /* 0x000000ff0000720c */ /* 0x001fda0003f05270 */
[----:B------:R-:W-:Y:S05]  /*00d0*/  @P0 BRA `(.L_x_1) ;  /* 0x00000000007c0947 */ /* 0x000fea0003800000 */
[----:B------:R-:W-:-:S13]  /*00e0*/  ELECT P0, URZ, PT ;  /* 0x0000000000ff782f */ /* 0x000fda0003800000 */
[----:B------:R-:W-:Y:S05]  /*00f0*/  @!P0 BRA `(.L_x_2) ;  /* 0x0000000000848947 */ /* 0x000fea0003800000 */
[----:B------:R-:W-:Y:S01]  /*0100*/  UMOV UR5, 0x4 ;  /* 0x0000000400057882 */ /* 0x000fe20000000000 */
[----:B------:R-:W-:Y:S02]  /*0110*/  IMAD.MOV.U32 R5, RZ, RZ, 0x1 ;  /* 0x00000001ff057424 */ /* 0x000fe400078e00ff */
[----:B------:R-:W-:Y:S02]  /*0120*/  IMAD.MOV.U32 R3, RZ, RZ, 0xf ;  /* 0x0000000fff037424 */ /* 0x000fe400078e00ff */
[----:B------:R-:W-:Y:S04]  /*0130*/  DEPBAR.LE SB0, 0x36 ;  /* 0x00008d800000791a */ /* 0x000fe80000000000 */
[----:B------:R-:W0:Y:S02]  /*0140*/  UTCATOMSWS.FIND_AND_SET.ALIGN UP0, UR5, UR5 ;  /* 0x00000005000575e3 */ /* 0x000e240008000800 */
[----:B0-----:R-:W-:-:S04]  /*0150*/  PLOP3.LUT P0, PT, PT, PT, UP0, 0x80, 0x8 ;  /* 0x000000000008781c */ /* 0x001fc80003f0f008 */
[----:B------:R-:W-:-:S04]  /*0160*/  SEL R0, RZ, 0xffffffff, !P0 ;  /* 0xffffffffff007807 */ /* 0x000fc80004000000 */
[----:B------:R-:W-:Y:S01]  /*0170*/  ISETP.NE.AND P0, PT, R0, RZ, PT ;  /* 0x000000ff0000720c */ /* 0x000fe20003f05270 */
[----:B------:R-:W-:-:S12]  /*0180*/  IMAD.U32 R0, RZ, RZ, UR5 ;  /* 0x00000005ff007e24 */ /* 0x000fd8000f8e00ff */
[----:B------:R-:W-:Y:S05]  /*0190*/  @P0 BRA `(.L_x_3) ;  /* 0x0000000000240947 */ /* 0x000fea0003800000 */
.L_x_4:
[----:B------:R-:W-:Y:S05]  /*01a0*/  NANOSLEEP 0x64 ;  /* 0x000000640000795d */ /* 0x000fea0003800000 */
[----:B------:R-:W-:-:S05]  /*01b0*/  UMOV UR5, 0x4 ;  /* 0x0000000400057882 */ /* 0x000fca0000000000 */
[----:B------:R-:W-:Y:S04]  /*01c0*/  DEPBAR.LE SB0, 0x36 ;  /* 0x00008d800000791a */ /* 0x000fe80000000000 */
[----:B------:R-:W0:Y:S02]  /*01d0*/  UTCATOMSWS.FIND_AND_SET.ALIGN UP0, UR5, UR5 ;  /* 0x00000005000575e3 */ /* 0x000e240008000800 */
[----:B0-----:R-:W-:-:S04]  /*01e0*/  PLOP3.LUT P0, PT, PT, PT, UP0, 0x80, 0x8 ;  /* 0x000000000008781c */ /* 0x001fc80003f0f008 */
[----:B------:R-:W-:-:S04]  /*01f0*/  SEL R0, RZ, 0xffffffff, !P0 ;  /* 0xffffffffff007807 */ /* 0x000fc80004000000 */
[----:B------:R-:W-:Y:S01]  /*0200*/  ISETP.NE.AND P0, PT, R0, RZ, PT ;  /* 0x000000ff0000720c */ /* 0x000fe20003f05270 */
[----:B------:R-:W-:-:S12]  /*0210*/  IMAD.U32 R0, RZ, RZ, UR5 ;  /* 0x00000005ff007e24 */ /* 0x000fd8000f8e00ff */
[----:B------:R-:W-:Y:S05]  /*0220*/  @!P0 BRA `(.L_x_4) ;  /* 0xfffffffc00dc8947 */ /* 0x000fea000383ffff */
.L_x_3:
[C---:B------:R-:W-:Y:S01]  /*0230*/  VIADD R4, R0.reuse, 0x10 ;  /* 0x0000001000047836 */ /* 0x040fe20000000000 */
[----:B------:R-:W-:Y:S01]  /*0240*/  UMOV UR5, 0x50 ;  /* 0x0000005000057882 */ /* 0x000fe20000000000 */
[----:B------:R-:W-:Y:S01]  /*0250*/  SHF.L.U32 R3, R3, R0, RZ ;  /* 0x0000000003037219 */ /* 0x000fe200000006ff */
[----:B------:R-:W-:Y:S01]  /*0260*/  ULEA UR5, UR6, UR5, 0x18 ;  /* 0x0000000506057291 */ /* 0x000fe2000f8ec0ff */
[----:B------:R-:W-:Y:S01]  /*0270*/  IMAD.SHL.U32 R0, R0, 0x20, RZ ;  /* 0x0000002000007824 */ /* 0x000fe200078e00ff */
[----:B------:R-:W-:-:S04]  /*0280*/  SHF.L.U32 R4, R5, R4, RZ ;  /* 0x0000000405047219 */ /* 0x000fc800000006ff */
[----:B------:R-:W-:-:S05]  /*0290*/  LOP3.LUT R3, R4, R3, RZ, 0xfc, !PT ;  /* 0x0000000304037212 */ /* 0x000fca00078efcff */
[----:B------:R0:W-:Y:S04]  /*02a0*/  ATOMS.OR RZ, [UR5], R3 ;  /* 0x00000003ffff798c */ /* 0x0001e8000b000005 */
[----:B------:R0:W-:Y:S01]  /*02b0*/  STS [UR4], R0 ;  /* 0x00000000ff007988 */ /* 0x0001e20008000804 */
[----:B------:R-:W-:Y:S05]  /*02c0*/  BRA `(.L_x_2) ;  /* 0x0000000000107947 */ /* 0x000fea0003800000 */
.L_x_1:
[----:B------:R-:W-:Y:S01]  /*02d0*/  IMAD.MOV.U32 R0, RZ, RZ, -0x1 ;  /* 0xffffffffff007424 */ /* 0x000fe200078e00ff */
[----:B------:R-:W-:-:S04]  /*02e0*/  MOV R4, 0x310 ;  /* 0x0000031000047802 */ /* 0x000fc80000000f00 */
[----:B------:R0:W-:Y:S03]  /*02f0*/  STS [UR4], R0 ;  /* 0x00000000ff007988 */ /* 0x0001e60008000804 */
[----:B0-----:R-:W-:Y:S05]  /*0300*/  CALL.REL.NOINC `($__internal_1_$__cuda_sm10x_tcgen05_guardrail_trap_phase_invalid_during_alloc) ;  /* 0x0000005000187944 */ /* 0x001fea0003c00000 */
.L_x_2:
[----:B------:R-:W-:Y:S05]  /*0310*/  WARPSYNC.ALL ;  /* 0x0000000000007948 */ /* 0x000fea0003800000 */
[----:B------:R-:W-:Y:S01]  /*0320*/  NOP ;  /* 0x0000000000007918 */ /* 0x000fe20000000000 */
.L_x_0:
[----:B------:R-:W1:Y:S01]  /*0330*/  LDC.64 R4, c[0x0][0x380] ;  /* 0x0000e000ff047b82 */ /* 0x000e620000000a00 */
[----:B0-----:R-:W-:Y:S01]  /*0340*/  SHF.R.U32.HI R3, RZ, 0x5, R2 ;  /* 0x00000005ff037819 */ /* 0x001fe20000011602 */
[----:B------:R-:W-:Y:S01]  /*0350*/  UMOV UR21, 0x400 ;  /* 0x0000040000157882 */ /* 0x000fe20000000000 */
[C---:B------:R-:W-:Y:S01]  /*0360*/  LOP3.LUT R0, R2.reuse, 0x60, RZ, 0xc0, !PT ;  /* 0x0000006002007812 */ /* 0x040fe200078ec0ff */
[----:B------:R-:W0:Y:S01]  /*0370*/  LDCU.64 UR24, c[0x0][0x358] ;  /* 0x00006b00ff1877ac */ /* 0x000e220008000a00 */
[----:B------:R-:W-:Y:S02]  /*0380*/  SGXT.U32 R3, R3, 0x2 ;  /* 0x000000020303781a */ /* 0x000fe40000000000 */
[----:B------:R-:W-:Y:S01]  /*0390*/  LOP3.LUT R193, R2, 0xf, RZ, 0xc0, !PT ;  /* 0x0000000f02c17812 */ /* 0x000fe200078ec0ff */
[----:B------:R-:W2:Y:S01]  /*03a0*/  S2UR UR20, SR_CgaCtaId ;  /* 0x00000000001479c3 */ /* 0x000ea20000008800 */
[C---:B------:R-:W-:Y:S02]  /*03b0*/  LOP3.LUT R195, R3.reuse, 0x8, RZ, 0xfc, !PT ;  /* 0x0000000803c37812 */ /* 0x040fe400078efcff */
[----:B------:R-:W-:-:S02]  /*03c0*/  LOP3.LUT R132, R3, 0x10, RZ, 0xfc, !PT ;  /* 0x0000001003847812 */ /* 0x000fc400078efcff */
[----:B------:R-:W-:Y:S01]  /*03d0*/  LOP3.LUT R133, R3, 0x18, RZ, 0xfc, !PT ;  /* 0x0000001803857812 */ /* 0x000fe200078efcff */
[----:B------:R-:W-:Y:S01]  /*03e0*/  IMAD.SHL.U32 R12, R195, 0x10, RZ ;  /* 0x00000010c30c7824 */ /* 0x000fe200078e00ff */
[C---:B------:R-:W-:Y:S01]  /*03f0*/  LOP3.LUT R134, R3.reuse, 0x20, RZ, 0xfc, !PT ;  /* 0x0000002003867812 */ /* 0x040fe200078efcff */
[----:B------:R-:W-:Y:S01]  /*0400*/  IMAD.SHL.U32 R28, R132, 0x10, RZ ;  /* 0x00000010841c7824 */ /* 0x000fe200078e00ff */
[----:B------:R-:W-:Y:S01]  /*0410*/  LOP3.LUT R136, R3, 0x30, RZ, 0xfc, !PT ;  /* 0x0000003003887812 */ /* 0x000fe200078efcff */
[----:B------:R-:W-:Y:S01]  /*0420*/  IMAD.SHL.U32 R30, R133, 0x10, RZ ;  /* 0x00000010851e7824 */ /* 0x000fe200078e00ff */
[C---:B------:R-:W-:Y:S01]  /*0430*/  LOP3.LUT R135, R3.reuse, 0x28, RZ, 0xfc, !PT ;  /* 0x0000002803877812 */ /* 0x040fe200078efcff */
[----:B------:R-:W-:Y:S01]  /*0440*/  IMAD.SHL.U32 R32, R134, 0x10, RZ ;  /* 0x0000001086207824 */ /* 0x000fe200078e00ff */
[C---:B------:R-:W-:Y:S01]  /*0450*/  LOP3.LUT R137, R3.reuse, 0x38, RZ, 0xfc, !PT ;  /* 0x0000003803897812 */ /* 0x040fe200078efcff */
[----:B------:R-:W-:Y:S01]  /*0460*/  IMAD.SHL.U32 R38, R136, 0x10, RZ ;  /* 0x0000001088267824 */ /* 0x000fe200078e00ff */
[----:B------:R-:W-:Y:S01]  /*0470*/  LOP3.LUT R138, R3, 0x40, RZ, 0xfc, !PT ;  /* 0x00000040038a7812 */ /* 0x000fe200078efcff */
[----:B------:R-:W-:Y:S01]  /*0480*/  IMAD.SHL.U32 R36, R135, 0x10, RZ ;  /* 0x0000001087247824 */ /* 0x000fe200078e00ff */
[-C--:B-1----:R-:W-:Y:S01]  /*0490*/  IADD3 R130, P0, PT, R0, R4.reuse, RZ ;  /* 0x0000000400827210 */ /* 0x082fe20007f1e0ff */
[----:B------:R-:W-:Y:S01]  /*04a0*/  IMAD.SHL.U32 R40, R137, 0x10, RZ ;  /* 0x0000001089287824 */ /* 0x000fe200078e00ff */
[C---:B------:R-:W-:Y:S01]  /*04b0*/  LOP3.LUT R139, R3.reuse, 0x48, RZ, 0xfc, !PT ;  /* 0x00000048038b7812 */ /* 0x040fe200078efcff */
[----:B------:R-:W-:Y:S01]  /*04c0*/  IMAD.SHL.U32 R42, R138, 0x10, RZ ;  /* 0x000000108a2a7824 */ /* 0x000fe200078e00ff */
[C---:B------:R-:W-:Y:S01]  /*04d0*/  LOP3.LUT R140, R3.reuse, 0x50, RZ, 0xfc, !PT ;  /* 0x00000050038c7812 */ /* 0x040fe200078efcff */
[----:B------:R-:W-:Y:S01]  /*04e0*/  IMAD.X R131, RZ, RZ, R5, P0 ;  /* 0x000000ffff837224 */ /* 0x000fe200000e0605 */
[----:B------:R-:W-:Y:S01]  /*04f0*/  LOP3.LUT R142, R3, 0x60, RZ, 0xfc, !PT ;  /* 0x00000060038e7812 */ /* 0x000fe200078efcff */
[----:B------:R-:W-:Y:S01]  /*0500*/  IMAD.SHL.U32 R46, R139, 0x10, RZ ;  /* 0x000000108b2e7824 */ /* 0x000fe200078e00ff */
[-C--:B------:R-:W-:Y:S01]  /*0510*/  LEA R16, P3, R195, R4.reuse, 0x5 ;  /* 0x00000004c3107211 */ /* 0x080fe200078628ff */
[----:B------:R-:W-:Y:S01]  /*0520*/  IMAD.SHL.U32 R48, R140, 0x10, RZ ;  /* 0x000000108c307824 */ /* 0x000fe200078e00ff */
[-C--:B------:R-:W-:Y:S01]  /*0530*/  LEA R24, P2, R132, R4.reuse, 0x5 ;  /* 0x0000000484187211 */ /* 0x080fe200078428ff */
[----:B------:R-:W-:Y:S01]  /*0540*/  IMAD.SHL.U32 R52, R142, 0x10, RZ ;  /* 0x000000108e347824 */ /* 0x000fe200078e00ff */
[-C--:B------:R-:W-:Y:S01]  /*0550*/  LEA R18, P0, R133, R4.reuse, 0x5 ;  /* 0x0000000485127211 */ /* 0x080fe200078028ff */
[----:B--2---:R-:W-:Y:S01]  /*0560*/  ULEA UR21, UR20, UR21, 0x18 ;  /* 0x0000001514157291 */ /* 0x004fe2000f8ec0ff */
[----:B------:R-:W-:-:S02]  /*0570*/  LEA R20, P4, R134, R4, 0x5 ;  /* 0x0000000486147211 */ /* 0x000fc400078828ff */
[C---:B------:R-:W-:Y:S02]  /*0580*/  LOP3.LUT R141, R3.reuse, 0x58, RZ, 0xfc, !PT ;  /* 0x00000058038d7812 */ /* 0x040fe400078efcff */
[C---:B------:R-:W-:Y:S02]  /*0590*/  LOP3.LUT R143, R3.reuse, 0x68, RZ, 0xfc, !PT ;  /* 0x00000068038f7812 */ /* 0x040fe400078efcff */
[----:B------:R-:W-:Y:S01]  /*05a0*/  LOP3.LUT R144, R3, 0x70, RZ, 0xfc, !PT ;  /* 0x0000007003907812 */ /* 0x000fe200078efcff */
[----:B------:R-:W-:Y:S01]  /*05b0*/  IMAD.SHL.U32 R50, R141, 0x10, RZ ;  /* 0x000000108d327824 */ /* 0x000fe200078e00ff */
[----:B------:R-:W-:Y:S01]  /*05c0*/  LEA R26, P5, R136, R4, 0x5 ;  /* 0x00000004881a7211 */ /* 0x000fe200078a28ff */
[----:B------:R-:W-:Y:S01]  /*05d0*/  IMAD.SHL.U32 R56, R143, 0x10, RZ ;  /* 0x000000108f387824 */ /* 0x000fe200078e00ff */
[C---:B------:R-:W-:Y:S01]  /*05e0*/  LOP3.LUT R145, R3.reuse, 0x78, RZ, 0xfc, !PT ;  /* 0x0000007803917812 */ /* 0x040fe200078efcff */
[----:B------:R-:W-:Y:S01]  /*05f0*/  IMAD.SHL.U32 R58, R144, 0x10, RZ ;  /* 0x00000010903a7824 */ /* 0x000fe200078e00ff */
[----:B------:R-:W-:-:S02]  /*0600*/  LOP3.LUT R146, R3, 0x80, RZ, 0xfc, !PT ;  /* 0x0000008003927812 */ /* 0x000fc400078efcff */
[----:B------:R-:W-:Y:S01]  /*0610*/  LOP3.LUT R148, R3, 0x90, RZ, 0xfc, !PT ;  /* 0x0000009003947812 */ /* 0x000fe200078efcff */
[----:B------:R-:W-:Y:S01]  /*0620*/  IMAD.SHL.U32 R60, R145, 0x10, RZ ;  /* 0x00000010913c7824 */ /* 0x000fe200078e00ff */
[-C--:B------:R-:W-:Y:S01]  /*0630*/  LEA.HI.X R17, R12, R5.reuse, RZ, 0x1, P3 ;  /* 0x000000050c117211 */ /* 0x080fe200018f0cff */
[----:B------:R-:W-:Y:S01]  /*0640*/  IMAD.SHL.U32 R62, R146, 0x10, RZ ;  /* 0x00000010923e7824 */ /* 0x000fe200078e00ff */
[-C--:B------:R-:W-:Y:S01]  /*0650*/  LEA.HI.X R25, R28, R5.reuse, RZ, 0x1, P2 ;  /* 0x000000051c197211 */ /* 0x080fe200010f0cff */
[----:B------:R-:W-:Y:S01]  /*0660*/  IMAD.SHL.U32 R68, R148, 0x10, RZ ;  /* 0x0000001094447824 */ /* 0x000fe200078e00ff */
[----:B------:R-:W-:Y:S02]  /*0670*/  LEA.HI.X R19, R30, R5, RZ, 0x1, P0 ;  /* 0x000000051e137211 */ /* 0x000fe400000f0cff */
[C---:B------:R-:W-:Y:S02]  /*0680*/  LOP3.LUT R147, R3.reuse, 0x88, RZ, 0xfc, !PT ;  /* 0x0000008803937812 */ /* 0x040fe400078efcff */
[----:B------:R-:W-:-:S02]  /*0690*/  LOP3.LUT R149, R3, 0x98, RZ, 0xfc, !PT ;  /* 0x0000009803957812 */ /* 0x000fc400078efcff */
[----:B------:R-:W-:Y:S01]  /*06a0*/  LOP3.LUT R150, R3, 0xa0, RZ, 0xfc, !PT ;  /* 0x000000a003967812 */ /* 0x000fe200078efcff */
[----:B------:R-:W-:Y:S01]  /*06b0*/  IMAD.SHL.U32 R66, R147, 0x10, RZ ;  /* 0x0000001093427824 */ /* 0x000fe200078e00ff */
[-C--:B------:R-:W-:Y:S01]  /*06c0*/  LEA.HI.X R21, R32, R5.reuse, RZ, 0x1, P4 ;  /* 0x0000000520157211 */ /* 0x080fe200020f0cff */
[----:B------:R-:W-:Y:S01]  /*06d0*/  IMAD.SHL.U32 R70, R149, 0x10, RZ ;  /* 0x0000001095467824 */ /* 0x000fe200078e00ff */
[----:B------:R-:W-:Y:S01]  /*06e0*/  LEA.HI.X R27, R38, R5, RZ, 0x1, P5 ;  /* 0x00000005261b7211 */ /* 0x000fe200028f0cff */
[----:B------:R-:W-:Y:S01]  /*06f0*/  IMAD.SHL.U32 R72, R150, 0x10, RZ ;  /* 0x0000001096487824 */ /* 0x000fe200078e00ff */
[----:B------:R-:W-:Y:S02]  /*0700*/  LEA R22, P6, R135, R4, 0x5 ;  /* 0x0000000487167211 */ /* 0x000fe400078c28ff */
[C---:B------:R-:W-:Y:S02]  /*0710*/  LOP3.LUT R151, R3.reuse, 0xa8, RZ, 0xfc, !PT ;  /* 0x000000a803977812 */ /* 0x040fe400078efcff */
[----:B------:R-:W-:-:S02]  /*0720*/  LOP3.LUT R152, R3, 0xb0, RZ, 0xfc, !PT ;  /* 0x000000b003987812 */ /* 0x000fc400078efcff */
[----:B------:R-:W-:Y:S01]  /*0730*/  LOP3.LUT R154, R3, 0xc0, RZ, 0xfc, !PT ;  /* 0x000000c0039a7812 */ /* 0x000fe200078efcff */
[----:B------:R-:W-:Y:S01]  /*0740*/  IMAD.SHL.U32 R74, R151, 0x10, RZ ;  /* 0x00000010974a7824 */ /* 0x000fe200078e00ff */
[-C--:B------:R-:W-:Y:S01]  /*0750*/  LEA R34, P3, R137, R4.reuse, 0x5 ;  /* 0x0000000489227211 */ /* 0x080fe200078628ff */
[----:B------:R-:W-:Y:S01]  /*0760*/  IMAD.SHL.U32 R76, R152, 0x10, RZ ;  /* 0x00000010984c7824 */ /* 0x000fe200078e00ff */
[-C--:B------:R-:W-:Y:S01]  /*0770*/  LEA R28, P2, R138, R4.reuse, 0x5 ;  /* 0x000000048a1c7211 */ /* 0x080fe200078428ff */
        /* <DEDUP_REMOVED lines=8> */
[----:B------:R-:W-:Y:S01]  /*0800*/  LEA R44, P5, R142, R4, 0x5 ;  /* 0x000000048e2c7211 */ /* 0x000fe200078a28ff */
        /* <DEDUP_REMOVED lines=61> */
[----:B------:R-:W-:Y:S01]  /*0be0*/  IMAD.WIDE.U32 R16, R193, 0x2, R16 ;  /* 0x00000002c1107825 */ /* 0x000fe200078e0010 */
[-C--:B------:R-:W-:Y:S01]  /*0bf0*/  LEA R52, P2, R150, R4.reuse, 0x5 ;  /* 0x0000000496347211 */ /* 0x080fe200078428ff */
[----:B------:R-:W-:Y:S01]  /*0c00*/  BAR.SYNC.DEFER_BLOCKING 0x0 ;  /* 0x0000000000007b1d */ /* 0x000fe20000010000 */
[-C--:B------:R-:W-:Y:S01]  /*0c10*/  LEA R56, P0, R151, R4.reuse, 0x5 ;  /* 0x0000000497387211 */ /* 0x080fe200078028ff */
[----:B------:R-:W-:Y:S01]  /*0c20*/  IMAD.SHL.U32 R110, R168, 0x10, RZ ;  /* 0x00000010a86e7824 */ /* 0x000fe200078e00ff */
[-C--:B------:R-:W-:Y:S01]  /*0c30*/  LEA R64, P4, R152, R4.reuse, 0x5 ;  /* 0x0000000498407211 */ /* 0x080fe200078828ff */
[----:B------:R-:W-:Y:S01]  /*0c40*/  IMAD.SHL.U32 R116, R170, 0x10, RZ ;  /* 0x00000010aa747824 */ /* 0x000fe200078e00ff */
[----:B------:R-:W-:-:S02]  /*0c50*/  LEA R60, P5, R154, R4, 0x5 ;  /* 0x000000049a3c7211 */ /* 0x000fc400078a28ff */
[C---:B------:R-:W-:Y:S02]  /*0c60*/  LOP3.LUT R171, R3.reuse, 0x64, RZ, 0xfc, !PT ;  /* 0x0000006403ab7812 */ /* 0x040fe400078efcff */
[C---:B------:R-:W-:Y:S02]  /*0c70*/  LOP3.LUT R173, R3.reuse, 0x74, RZ, 0xfc, !PT ;  /* 0x0000007403ad7812 */ /* 0x040fe400078efcff */
[----:B------:R-:W-:Y:S01]  /*0c80*/  LOP3.LUT R174, R3, 0x7c, RZ, 0xfc, !PT ;  /* 0x0000007c03ae7812 */ /* 0x000fe200078efcff */
[----:B------:R-:W-:Y:S01]  /*0c90*/  IMAD.SHL.U32 R118, R171, 0x10, RZ ;  /* 0x00000010ab767824 */ /* 0x000fe200078e00ff */
[-C--:B------:R-:W-:Y:S01]  /*0ca0*/  LEA.HI.X R55, R66, R5.reuse, RZ, 0x1, P6 ;  /* 0x0000000542377211 */ /* 0x080fe200030f0cff */
[----:B------:R-:W-:Y:S01]  /*0cb0*/  IMAD.SHL.U32 R122, R173, 0x10, RZ ;  /* 0x00000010ad7a7824 */ /* 0x000fe200078e00ff */
[-C--:B------:R-:W-:Y:S01]  /*0cc0*/  LEA.HI.X R51, R70, R5.reuse, RZ, 0x1, P3 ;  /* 0x0000000546337211 */ /* 0x080fe200018f0cff */
[----:B------:R-:W-:Y:S01]  /*0cd0*/  IMAD.SHL.U32 R126, R174, 0x10, RZ ;  /* 0x00000010ae7e7824 */ /* 0x000fe200078e00ff */
[----:B------:R-:W-:-:S02]  /*0ce0*/  LEA.HI.X R53, R72, R5, RZ, 0x1, P2 ;  /* 0x0000000548357211 */ /* 0x000fc400010f0cff */
        /* <DEDUP_REMOVED lines=35> */
[-C--:B------:R-:W-:Y:S01]  /*0f20*/  LEA.HI.X R67, R84, R5.reuse, RZ, 0x1, P2 ;  /* 0x0000000554437211 */ /* 0x080fe200010f0cff */
[----:B------:R-:W-:Y:S01]  /*0f30*/  IMAD.SHL.U32 R191, R195, 0x40, RZ ;  /* 0x00000040c3bf7824 */ /* 0x000fe200078e00ff */
[-C--:B------:R-:W-:Y:S01]  /*0f40*/  LEA.HI.X R75, R86, R5.reuse, RZ, 0x1, P0 ;  /* 0x00000005564b7211 */ /* 0x080fe200000f0cff */
[----:B------:R-:W-:Y:S01]  /*0f50*/  IMAD.WIDE.U32 R130, R193, 0x2, R130 ;  /* 0x00000002c1827825 */ /* 0x000fe200078e0082 */
[----:B------:R-:W-:-:S02]  /*0f60*/  LEA.HI.X R69, R88, R5, RZ, 0x1, P4 ;  /* 0x0000000558457211 */ /* 0x000fc400020f0cff */
[----:B------:R-:W-:Y:S02]  /*0f70*/  LEA.HI.X R73, R94, R5, RZ, 0x1, P5 ;  /* 0x000000055e497211 */ /* 0x000fe400028f0cff */
[-C--:B------:R-:W-:Y:S02]  /*0f80*/  LEA R70, P6, R159, R4.reuse, 0x5 ;  /* 0x000000049f467211 */ /* 0x080fe400078c28ff */
[-C--:B------:R-:W-:Y:S02]  /*0f90*/  LEA R76, P3, R252, R4.reuse, 0x5 ;  /* 0x00000004fc4c7211 */ /* 0x080fe400078628ff */
[-C--:B------:R-:W-:Y:S02]  /*0fa0*/  LEA R84, P2, R201, R4.reuse, 0x5 ;  /* 0x00000004c9547211 */ /* 0x080fe400078428ff */
[-C--:B------:R-:W-:Y:S02]  /*0fb0*/  LEA R78, P0, R197, R4.reuse, 0x5 ;  /* 0x00000004c54e7211 */ /* 0x080fe400078028ff */
[----:B------:R-:W-:-:S02]  /*0fc0*/  LEA R80, P4, R161, R4, 0x5 ;  /* 0x00000004a1507211 */ /* 0x000fc400078828ff */
[----:B------:R-:W-:Y:S02]  /*0fd0*/  LEA R86, P5, R163, R4, 0x5 ;  /* 0x00000004a3567211 */ /* 0x000fe400078a28ff */
[-C--:B------:R-:W-:Y:S02]  /*0fe0*/  LEA.HI.X R71, R90, R5.reuse, RZ, 0x1, P6 ;  /* 0x000000055a477211 */ /* 0x080fe400030f0cff */
[-C--:B------:R-:W-:Y:S02]  /*0ff0*/  LEA.HI.X R77, R104, R5.reuse, RZ, 0x1, P3 ;  /* 0x00000005684d7211 */ /* 0x080fe400018f0cff */
[-C--:B------:R-:W-:Y:S02]  /*1000*/  LEA.HI.X R85, R10, R5.reuse, RZ, 0x1, P2 ;  /* 0x000000050a557211 */ /* 0x080fe400010f0cff */
[-C--:B------:R-:W-:Y:S02]  /*1010*/  LEA.HI.X R79, R14, R5.reuse, RZ, 0x1, P0 ;  /* 0x000000050e4f7211 */ /* 0x080fe400000f0cff */
[----:B------:R-:W-:-:S02]  /*1020*/  LEA.HI.X R81, R92, R5, RZ, 0x1, P4 ;  /* 0x000000055c517211 */ /* 0x000fc400020f0cff */
[-C--:B------:R-:W-:Y:S02]  /*1030*/  LEA.HI.X R87, R98, R5.reuse, RZ, 0x1, P5 ;  /* 0x0000000562577211 */ /* 0x080fe400028f0cff */
[-C--:B------:R-:W-:Y:S02]  /*1040*/  LEA R88, P2, R165, R4.reuse, 0x5 ;  /* 0x00000004a5587211 */ /* 0x080fe400078428ff */
[-C--:B------:R-:W-:Y:S02]  /*1050*/  LEA R90, P0, R166, R4.reuse, 0x5 ;  /* 0x00000004a65a7211 */ /* 0x080fe400078028ff */
[-C--:B------:R-:W-:Y:S02]  /*1060*/  LEA R92, P4, R167, R4.reuse, 0x5 ;  /* 0x00000004a75c7211 */ /* 0x080fe400078828ff */
[----:B------:R-:W-:Y:S02]  /*1070*/  LEA R104, P5, R169, R4, 0x5 ;  /* 0x00000004a9687211 */ /* 0x000fe400078a28ff */
[----:B------:R-:W-:-:S02]  /*1080*/  LEA.HI.X R89, R102, R5, RZ, 0x1, P2 ;  /* 0x0000000566597211 */ /* 0x000fc400010f0cff */
[-C--:B------:R-:W-:Y:S02]  /*1090*/  LEA.HI.X R91, R106, R5.reuse, RZ, 0x1, P0 ;  /* 0x000000056a5b7211 */ /* 0x080fe400000f0cff */
[-C--:B------:R-:W-:Y:S02]  /*10a0*/  LEA.HI.X R93, R108, R5.reuse, RZ, 0x1, P4 ;  /* 0x000000056c5d7211 */ /* 0x080fe400020f0cff */
[-C--:B------:R-:W-:Y:S02]  /*10b0*/  LEA.HI.X R105, R112, R5.reuse, RZ, 0x1, P5 ;  /* 0x0000000570697211 */ /* 0x080fe400028f0cff */
[-C--:B------:R-:W-:Y:S02]  /*10c0*/  LEA R102, P0, R172, R4.reuse, 0x5 ;  /* 0x00000004ac667211 */ /* 0x080fe400078028ff */
[----:B------:R-:W-:Y:S02]  /*10d0*/  LEA R108, P5, R175, R4, 0x5 ;  /* 0x00000004af6c7211 */ /* 0x000fe400078a28ff */
[----:B------:R-:W-:-:S02]  /*10e0*/  LEA.HI.X R103, R120, R5, RZ, 0x1, P0 ;  /* 0x0000000578677211 */ /* 0x000fc400000f0cff */
[-C--:B------:R-:W-:Y:S02]  /*10f0*/  LEA.HI.X R109, R128, R5.reuse, RZ, 0x1, P5 ;  /* 0x00000005806d7211 */ /* 0x080fe400028f0cff */
[-C--:B------:R-:W-:Y:S01]  /*1100*/  LEA R120, P5, R181, R4.reuse, 0x5 ;  /* 0x00000004b5787211 */ /* 0x080fe200078a28ff */
[----:B------:R-:W-:Y:S01]  /*1110*/  IMAD.WIDE.U32 R66, R193, 0x2, R66 ;  /* 0x00000002c1427825 */ /* 0x000fe200078e0042 */
[-C--:B------:R-:W-:Y:S02]  /*1120*/  LEA R82, P6, R162, R4.reuse, 0x5 ;  /* 0x00000004a2527211 */ /* 0x080fe400078c28ff */
[----:B------:R-:W-:Y:S02]  /*1130*/  LEA.HI.X R121, R214, R5, RZ, 0x1, P5 ;  /* 0x00000005d6797211 */ /* 0x000fe400028f0cff */
[-C--:B------:R-:W-:Y:S02]  /*1140*/  LEA R10, P5, R187, R4.reuse, 0x5 ;  /* 0x00000004bb0a7211 */ /* 0x080fe400078a28ff */
[----:B------:R-:W-:-:S02]  /*1150*/  LEA R94, P3, R164, R4, 0x5 ;  /* 0x00000004a45e7211 */ /* 0x000fc400078628ff */
[-C--:B------:R-:W-:Y:S02]  /*1160*/  LEA.HI.X R11, R194, R5.reuse, RZ, 0x1, P5 ;  /* 0x00000005c20b7211 */ /* 0x080fe400028f0cff */
[----:B------:R-:W1:Y:S01]  /*1170*/  LDS R194, [UR21] ;  /* 0x00000015ffc27984 */ /* 0x000e620008000800 */
[-C--:B------:R-:W-:Y:S02]  /*1180*/  LEA.HI.X R83, R96, R5.reuse, RZ, 0x1, P6 ;  /* 0x0000000560537211 */ /* 0x080fe400030f0cff */
[----:B------:R-:W-:Y:S01]  /*1190*/  LEA.HI.X R95, R100, R5, RZ, 0x1, P3 ;  /* 0x00000005645f7211 */ /* 0x000fe200018f0cff */
[----:B------:R-:W-:Y:S01]  /*11a0*/  BAR.SYNC.DEFER_BLOCKING 0x0 ;  /* 0x0000000000007b1d */ /* 0x000fe20000010000 */
[-C--:B------:R-:W-:Y:S02]  /*11b0*/  LEA R96, P6, R168, R4.reuse, 0x5 ;  /* 0x00000004a8607211 */ /* 0x080fe400078c28ff */
[-C--:B------:R-:W-:Y:S02]  /*11c0*/  LEA R98, P3, R170, R4.reuse, 0x5 ;  /* 0x00000004aa627211 */ /* 0x080fe400078628ff */
[----:B------:R-:W-:-:S02]  /*11d0*/  LEA R100, P2, R171, R4, 0x5 ;  /* 0x00000004ab647211 */ /* 0x000fc400078428ff */
[-C--:B------:R-:W-:Y:S02]  /*11e0*/  LEA.HI.X R97, R110, R5.reuse, RZ, 0x1, P6 ;  /* 0x000000056e617211 */ /* 0x080fe400030f0cff */
[-C--:B------:R-:W-:Y:S02]  /*11f0*/  LEA.HI.X R99, R116, R5.reuse, RZ, 0x1, P3 ;  /* 0x0000000574637211 */ /* 0x080fe400018f0cff */
[----:B------:R-:W-:Y:S02]  /*1200*/  LEA.HI.X R101, R118, R5, RZ, 0x1, P2 ;  /* 0x0000000576657211 */ /* 0x000fe400010f0cff */
[-C--:B------:R-:W-:Y:S02]  /*1210*/  LEA R106, P4, R173, R4.reuse, 0x5 ;  /* 0x00000004ad6a7211 */ /* 0x080fe400078828ff */
[-C--:B------:R-:W-:Y:S02]  /*1220*/  LEA R114, P6, R174, R4.reuse, 0x5 ;  /* 0x00000004ae727211 */ /* 0x080fe400078c28ff */
[----:B------:R-:W-:-:S02]  /*1230*/  LEA R110, P3, R176, R4, 0x5 ;  /* 0x00000004b06e7211 */ /* 0x000fc400078628ff */
[-C--:B------:R-:W-:Y:S02]  /*1240*/  LEA R112, P2, R177, R4.reuse, 0x5 ;  /* 0x00000004b1707211 */ /* 0x080fe400078428ff */
[-C--:B------:R-:W-:Y:S02]  /*1250*/  LEA R116, P0, R178, R4.reuse, 0x5 ;  /* 0x00000004b2747211 */ /* 0x080fe400078028ff */
[-C--:B------:R-:W-:Y:S01]  /*1260*/  LEA.HI.X R107, R122, R5.reuse, RZ, 0x1, P4 ;  /* 0x000000057a6b7211 */ /* 0x080fe200020f0cff */
[----:B0-----:R-:W5:Y:S01]  /*1270*/  LDG.E.U16 R16, desc[UR24][R16.64] ;  /* 0x0000001810107981 */ /* 0x001f62000c1e1500 */
[-C--:B------:R-:W-:Y:S02]  /*1280*/  LEA.HI.X R115, R126, R5.reuse, RZ, 0x1, P6 ;  /* 0x000000057e737211 */ /* 0x080fe400030f0cff */
[-C--:B------:R-:W-:Y:S02]  /*1290*/  LEA.HI.X R111, R204, R5.reuse, RZ, 0x1, P3 ;  /* 0x00000005cc6f7211 */ /* 0x080fe400018f0cff */
[----:B------:R-:W-:Y:S01]  /*12a0*/  LOP3.LUT R3, R3, 0xfc, RZ, 0xfc, !PT ;  /* 0x000000fc03037812 */ /* 0x000fe200078efcff */
[----:B------:R-:W-:Y:S01]  /*12b0*/  IMAD.WIDE.U32 R22, R193, 0x2, R22 ;  /* 0x00000002c1167825 */ /* 0x000fe200078e0016 */
[----:B------:R-:W-:Y:S01]  /*12c0*/  LEA.HI.X R113, R206, R5, RZ, 0x1, P2 ;  /* 0x00000005ce717211 */ /* 0x000fe200010f0cff */
[----:B------:R-:W5:Y:S01]  /*12d0*/  LDG.E.U16 R130, desc[UR24][R130.64] ;  /* 0x0000001882827981 */ /* 0x000f62000c1e1500 */
[-C--:B------:R-:W-:Y:S01]  /*12e0*/  LEA R124, P4, R179, R4.reuse, 0x5 ;  /* 0x00000004b37c7211 */ /* 0x080fe200078828ff */
[----:B------:R-:W-:Y:S01]  /*12f0*/  IMAD.SHL.U32 R200, R3, 0x10, RZ ;  /* 0x0000001003c87824 */ /* 0x000fe200078e00ff */
[-C--:B------:R-:W-:Y:S01]  /*1300*/  LEA R118, P6, R180, R4.reuse, 0x5 ;  /* 0x00000004b4767211 */ /* 0x080fe200078c28ff */
[----:B------:R0:W5:Y:S01]  /*1310*/  LDG.E.U16 R17, desc[UR24][R66.64] ;  /* 0x0000001842117981 */ /* 0x000162000c1e1500 */
[----:B------:R-:W-:-:S02]  /*1320*/  LEA R122, P3, R182, R4, 0x5 ;  /* 0x00000004b67a7211 */ /* 0x000fc400078628ff */
[-C--:B------:R-:W-:Y:S01]  /*1330*/  LEA R128, P2, R183, R4.reuse, 0x5 ;  /* 0x00000004b7807211 */ /* 0x080fe200078428ff */
[----:B------:R-:W-:Y:S01]  /*1340*/  IMAD.WIDE.U32 R90, R193, 0x2, R90 ;  /* 0x00000002c15a7825 */ /* 0x000fe200078e005a */
[-C--:B------:R-:W-:Y:S01]  /*1350*/  LEA.HI.X R117, R208, R5.reuse, RZ, 0x1, P0 ;  /* 0x00000005d0757211 */ /* 0x080fe200000f0cff */
[----:B------:R-:W5:Y:S01]  /*1360*/  LDG.E.U16 R22, desc[UR24][R22.64] ;  /* 0x0000001816167981 */ /* 0x000f62000c1e1500 */
[----:B------:R-:W-:Y:S02]  /*1370*/  LEA R126, P0, R184, R4, 0x5 ;  /* 0x00000004b87e7211 */ /* 0x000fe400078028ff */
[-C--:B------:R-:W-:Y:S01]  /*1380*/  LEA.HI.X R125, R210, R5.reuse, RZ, 0x1, P4 ;  /* 0x00000005d27d7211 */ /* 0x080fe200020f0cff */
[----:B0-----:R-:W0:Y:S01]  /*1390*/  LDC.64 R66, c[0x0][0x388] ;  /* 0x0000e200ff427b82 */ /* 0x001e220000000a00 */
[-C--:B------:R-:W-:Y:S02]  /*13a0*/  LEA.HI.X R119, R212, R5.reuse, RZ, 0x1, P6 ;  /* 0x00000005d4777211 */ /* 0x080fe400030f0cff */
[----:B------:R-:W-:-:S02]  /*13b0*/  LEA.HI.X R123, R8, R5, RZ, 0x1, P3 ;  /* 0x00000005087b7211 */ /* 0x000fc400018f0cff */
[-C--:B------:R-:W-:Y:S01]  /*13c0*/  LEA.HI.X R129, R6, R5.reuse, RZ, 0x1, P2 ;  /* 0x0000000506817211 */ /* 0x080fe200010f0cff */
[----:B------:R-:W-:Y:S01]  /*13d0*/  IMAD.WIDE.U32 R18, R193, 0x2, R18 ;  /* 0x00000002c1127825 */ /* 0x000fe200078e0012 */
[-C--:B------:R-:W-:Y:S01]  /*13e0*/  LEA R14, P4, R185, R4.reuse, 0x5 ;  /* 0x00000004b90e7211 */ /* 0x080fe200078828ff */
[----:B------:R2:W5:Y:S01]  /*13f0*/  LDG.E.U16 R23, desc[UR24][R90.64] ;  /* 0x000000185a177981 */ /* 0x000562000c1e1500 */
[-C--:B------:R-:W-:Y:S02]  /*1400*/  LEA R12, P6, R186, R4.reuse, 0x5 ;  /* 0x00000004ba0c7211 */ /* 0x080fe400078c28ff */
[-C--:B------:R-:W-:Y:S01]  /*1410*/  LEA R8, P3, R188, R4.reuse, 0x5 ;  /* 0x00000004bc087211 */ /* 0x080fe200078628ff */
[----:B------:R-:W-:Y:S01]  /*1420*/  IMAD.WIDE.U32 R20, R193, 0x2, R20 ;  /* 0x00000002c1147825 */ /* 0x000fe200078e0014 */
[----:B------:R-:W-:Y:S01]  /*1430*/  LEA R6, P2, R189, R4, 0x5 ;  /* 0x00000004bd067211 */ /* 0x000fe200078428ff */
[----:B------:R-:W5:Y:S01]  /*1440*/  LDG.E.U16 R18, desc[UR24][R18.64] ;  /* 0x0000001812127981 */ /* 0x000f62000c1e1500 */
[----:B------:R-:W-:-:S02]  /*1450*/  LEA.HI.X R127, R202, R5, RZ, 0x1, P0 ;  /* 0x00000005ca7f7211 */ /* 0x000fc400000f0cff */
[----:B------:R-:W-:Y:S01]  /*1460*/  LEA R4, P0, R3, R4, 0x5 ;  /* 0x0000000403047211 */ /* 0x000fe200078028ff */
[C---:B------:R-:W-:Y:S01]  /*1470*/  IMAD.WIDE.U32 R86, R193.reuse, 0x2, R86 ;  /* 0x00000002c1567825 */ /* 0x040fe200078e0056 */
[-C--:B------:R-:W-:Y:S01]  /*1480*/  LEA.HI.X R15, R190, R5.reuse, RZ, 0x1, P4 ;  /* 0x00000005be0f7211 */ /* 0x080fe200020f0cff */
[----:B------:R-:W5:Y:S01]  /*1490*/  LDG.E.U16 R20, desc[UR24][R20.64] ;  /* 0x0000001814147981 */ /* 0x000f62000c1e1500 */
[-C--:B------:R-:W-:Y:S02]  /*14a0*/  LEA.HI.X R13, R192, R5.reuse, RZ, 0x1, P6 ;  /* 0x00000005c00d7211 */ /* 0x080fe400030f0cff */
[-C--:B------:R-:W-:Y:S01]  /*14b0*/  LEA.HI.X R9, R196, R5.reuse, RZ, 0x1, P3 ;  /* 0x00000005c4097211 */ /* 0x080fe200018f0cff */
[----:B------:R-:W-:Y:S01]  /*14c0*/  IMAD.WIDE.U32 R88, R193, 0x2, R88 ;  /* 0x00000002c1587825 */ /* 0x000fe200078e0058 */
[-C--:B------:R-:W-:Y:S01]  /*14d0*/  LEA.HI.X R7, R198, R5.reuse, RZ, 0x1, P2 ;  /* 0x00000005c6077211 */ /* 0x080fe200010f0cff */
[----:B------:R3:W5:Y:S01]  /*14e0*/  LDG.E.U16 R19, desc[UR24][R86.64] ;  /* 0x0000001856137981 */ /* 0x000762000c1e1500 */
[----:B------:R-:W-:Y:S01]  /*14f0*/  LEA.HI.X R5, R200, R5, RZ, 0x1, P0 ;  /* 0x00000005c8057211 */ /* 0x000fe200000f0cff */
[----:B------:R-:W-:-:S02]  /*1500*/  IMAD.SHL.U32 R200, R0, 0x2, RZ ;  /* 0x0000000200c87824 */ /* 0x000fc400078e00ff */
[----:B------:R4:W5:Y:S01]  /*1510*/  LDG.E.U16 R21, desc[UR24][R88.64] ;  /* 0x0000001858157981 */ /* 0x000962000c1e1500 */
[C---:B--2---:R-:W-:Y:S01]  /*1520*/  IMAD.WIDE.U32 R90, R193.reuse, 0x2, R4 ;  /* 0x00000002c15a7825 */ /* 0x044fe200078e0004 */
[-C--:B0-----:R-:W-:Y:S02]  /*1530*/  LEA R4, P0, R0, R66.reuse, 0x2 ;  /* 0x0000004200047211 */ /* 0x081fe400078010ff */
[----:B------:R-:W-:Y:S01]  /*1540*/  LOP3.LUT R199, R2, 0x1f, RZ, 0xc0, !PT ;  /* 0x0000001f02c77812 */ /* 0x000fe200078ec0ff */
[----:B---3--:R-:W-:Y:S01]  /*1550*/  IMAD.WIDE.U32 R86, R193, 0x2, R6 ;  /* 0x00000002c1567825 */ /* 0x008fe200078e0006 */
[-C--:B------:R-:W-:Y:S01]  /*1560*/  LEA.HI.X R5, R200, R67.reuse, RZ, 0x1, P0 ;  /* 0x00000043c8057211 */ /* 0x080fe200000f0cff */
[----:B------:R-:W5:Y:S01]  /*1570*/  LDG.E.U16 R90, desc[UR24][R90.64] ;  /* 0x000000185a5a7981 */ /* 0x000f62000c1e1500 */
[-C--:B------:R-:W-:Y:S01]  /*1580*/  LEA R6, P0, R201, R66.reuse, 0x7 ;  /* 0x00000042c9067211 */ /* 0x080fe200078038ff */
[----:B----4-:R-:W-:Y:S01]  /*1590*/  IMAD.WIDE.U32 R88, R193, 0x2, R8 ;  /* 0x00000002c1587825 */ /* 0x010fe200078e0008 */
[-C--:B------:R-:W-:Y:S01]  /*15a0*/  LEA R8, P2, R195, R66.reuse, 0x7 ;  /* 0x00000042c3087211 */ /* 0x080fe200078438ff */
[----:B------:R-:W5:Y:S02]  /*15b0*/  LDG.E.U16 R86, desc[UR24][R86.64] ;  /* 0x0000001856567981 */ /* 0x000f64000c1e1500 */
[----:B------:R-:W-:Y:S01]  /*15c0*/  IMAD.SHL.U32 R192, R201, 0x40, RZ ;  /* 0x00000040c9c07824 */ /* 0x000fe200078e00ff */
[C---:B------:R-:W-:Y:S01]  /*15d0*/  LEA R66, P3, R197.reuse, R66, 0x7 ;  /* 0x00000042c5427211 */ /* 0x040fe200078638ff */
[----:B------:R-:W-:Y:S01]  /*15e0*/  IMAD.SHL.U32 R190, R197, 0x40, RZ ;  /* 0x00000040c5be7824 */ /* 0x000fe200078e00ff */
[-C--:B------:R-:W-:Y:S01]  /*15f0*/  LEA.HI.X R9, R191, R67.reuse, RZ, 0x1, P2 ;  /* 0x00000043bf097211 */ /* 0x080fe200010f0cff */
[C---:B------:R-:W-:Y:S01]  /*1600*/  IMAD.WIDE.U32 R12, R193.reuse, 0x2, R12 ;  /* 0x00000002c10c7825 */ /* 0x040fe200078e000c */
[-C--:B------:R-:W-:Y:S01]  /*1610*/  LEA.HI.X R7, R192, R67.reuse, RZ, 0x1, P0 ;  /* 0x00000043c0077211 */ /* 0x080fe200000f0cff */
[----:B------:R-:W5:Y:S02]  /*1620*/  LDG.E.U16 R88, desc[UR24][R88.64] ;  /* 0x0000001858587981 */ /* 0x000f64000c1e1500 */
[----:B------:R-:W-:Y:S01]  /*1630*/  IMAD.WIDE.U32 R10, R193, 0x2, R10 ;  /* 0x00000002c10a7825 */ /* 0x000fe200078e000a */
[----:B------:R-:W-:Y:S01]  /*1640*/  LEA.HI.X R67, R190, R67, RZ, 0x1, P3 ;  /* 0x00000043be437211 */ /* 0x000fe200018f0cff */
[----:B------:R-:W5:Y:S02]  /*1650*/  LDG.E.U16 R12, desc[UR24][R12.64] ;  /* 0x000000180c0c7981 */ /* 0x000f64000c1e1500 */
[----:B------:R-:W-:-:S02]  /*1660*/  IMAD.WIDE.U32 R4, R199, 0x2, R4 ;  /* 0x00000002c7047825 */ /* 0x000fc400078e0004 */
[----:B------:R-:W5:Y:S02]  /*1670*/  LDG.E.U16 R10, desc[UR24][R10.64] ;  /* 0x000000180a0a7981 */ /* 0x000f64000c1e1500 */
[----:B------:R-:W-:-:S04]  /*1680*/  IMAD.WIDE.U32 R24, R193, 0x2, R24 ;  /* 0x00000002c1187825 */ /* 0x000fc800078e0018 */
[C---:B------:R-:W-:Y:S01]  /*1690*/  IMAD.WIDE.U32 R26, R193.reuse, 0x2, R26 ;  /* 0x00000002c11a7825 */ /* 0x040fe200078e001a */
[----:B------:R-:W5:Y:S03]  /*16a0*/  LDG.E.U16 R13, desc[UR24][R4.64+0x40] ;  /* 0x00004018040d7981 */ /* 0x000f66000c1e1500 */
[C---:B------:R-:W-:Y:S01]  /*16b0*/  IMAD.WIDE.U32 R28, R193.reuse, 0x2, R28 ;  /* 0x00000002c11c7825 */ /* 0x040fe200078e001c */
[----:B------:R0:W5:Y:S03]  /*16c0*/  LDG.E.U16 R11, desc[UR24][R4.64] ;  /* 0x00000018040b7981 */ /* 0x000166000c1e1500 */
[C---:B------:R-:W-:Y:S01]  /*16d0*/  IMAD.WIDE.U32 R30, R193.reuse, 0x2, R30 ;  /* 0x00000002c11e7825 */ /* 0x040fe200078e001e */
[----:B------:R2:W5:Y:S03]  /*16e0*/  LDG.E.U16 R24, desc[UR24][R24.64] ;  /* 0x0000001818187981 */ /* 0x000566000c1e1500 */
[C---:B------:R-:W-:Y:S01]  /*16f0*/  IMAD.WIDE.U32 R32, R193.reuse, 0x2, R32 ;  /* 0x00000002c1207825 */ /* 0x040fe200078e0020 */
[----:B------:R2:W5:Y:S03]  /*1700*/  LDG.E.U16 R26, desc[UR24][R26.64] ;  /* 0x000000181a1a7981 */ /* 0x000566000c1e1500 */
[C---:B------:R-:W-:Y:S01]  /*1710*/  IMAD.WIDE.U32 R14, R193.reuse, 0x2, R14 ;  /* 0x00000002c10e7825 */ /* 0x040fe200078e000e */
[----:B0-----:R-:W-:Y:S01]  /*1720*/  SHF.R.U32.HI R4, RZ, 0x5, R2 ;  /* 0x00000005ff047819 */ /* 0x001fe20000011602 */
[----:B------:R2:W5:Y:S02]  /*1730*/  LDG.E.U16 R28, desc[UR24][R28.64] ;  /* 0x000000181c1c7981 */ /* 0x000564000c1e1500 */
[----:B------:R-:W-:-:S04]  /*1740*/  IMAD.WIDE.U32 R34, R193, 0x2, R34 ;  /* 0x00000002c1227825 */ /* 0x000fc800078e0022 */
[C---:B------:R-:W-:Y:S01]  /*1750*/  IMAD.WIDE.U32 R36, R193.reuse, 0x2, R36 ;  /* 0x00000002c1247825 */ /* 0x040fe200078e0024 */
[----:B------:R2:W5:Y:S03]  /*1760*/  LDG.E.U16 R30, desc[UR24][R30.64] ;  /* 0x000000181e1e7981 */ /* 0x000566000c1e1500 */
        /* <DEDUP_REMOVED lines=82> */
[----:B------:R-:W-:Y:S01]  /*1c90*/  IMAD.WIDE.U32 R126, R193, 0x2, R126 ;  /* 0x00000002c17e7825 */ /* 0x000fe200078e007e */
[----:B------:R2:W5:Y:S03]  /*1ca0*/  LDG.E.U16 R118, desc[UR24][R118.64] ;  /* 0x0000001876767981 */ /* 0x000566000c1e1500 */
[C---:B------:R-:W-:Y:S01]  /*1cb0*/  IMAD.WIDE.U32 R6, R199.reuse, 0x2, R6 ;  /* 0x00000002c7067825 */ /* 0x040fe200078e0006 */
[----:B------:R2:W5:Y:S03]  /*1cc0*/  LDG.E.U16 R120, desc[UR24][R120.64] ;  /* 0x0000001878787981 */ /* 0x000566000c1e1500 */
[C---:B------:R-:W-:Y:S01]  /*1cd0*/  IMAD.WIDE.U32 R8, R199.reuse, 0x2, R8 ;  /* 0x00000002c7087825 */ /* 0x040fe200078e0008 */
[----:B------:R2:W5:Y:S03]  /*1ce0*/  LDG.E.U16 R122, desc[UR24][R122.64] ;  /* 0x000000187a7a7981 */ /* 0x000566000c1e1500 */
[----:B------:R-:W-:Y:S01]  /*1cf0*/  IMAD.WIDE.U32 R66, R199, 0x2, R66 ;  /* 0x00000002c7427825 */ /* 0x000fe200078e0042 */
[----:B------:R2:W5:Y:S01]  /*1d00*/  LDG.E.U16 R128, desc[UR24][R128.64] ;  /* 0x0000001880807981 */ /* 0x000562000c1e1500 */
[----:B------:R-:W-:-:S02]  /*1d10*/  R2UR UR22, R4 ;  /* 0x00000000041672ca */ /* 0x000fc400000e0000 */
[----:B-1----:R-:W-:Y:S01]  /*1d20*/  R2UR UR26, R194 ;  /* 0x00000000c21a72ca */ /* 0x002fe200000e0000 */
[----:B------:R2:W5:Y:S01]  /*1d30*/  LDG.E.U16 R126, desc[UR24][R126.64] ;  /* 0x000000187e7e7981 */ /* 0x000562000c1e1500 */
[----:B------:R-:W-:-:S03]  /*1d40*/  IMAD R193, R193, 0x2, R0 ;  /* 0x00000002c1c17824 */ /* 0x000fc600078e0200 */
[----:B------:R2:W5:Y:S04]  /*1d50*/  LDG.E.U16 R15, desc[UR24][R6.64] ;  /* 0x00000018060f7981 */ /* 0x000568000c1e1500 */
[----:B------:R2:W5:Y:S04]  /*1d60*/  LDG.E.U16 R25, desc[UR24][R6.64+0x40] ;  /* 0x0000401806197981 */ /* 0x000568000c1e1500 */
[----:B------:R2:W5:Y:S04]  /*1d70*/  LDG.E.U16 R27, desc[UR24][R8.64] ;  /* 0x00000018081b7981 */ /* 0x000568000c1e1500 */
[----:B------:R2:W5:Y:S04]  /*1d80*/  LDG.E.U16 R29, desc[UR24][R8.64+0x40] ;  /* 0x00004018081d7981 */ /* 0x000568000c1e1500 */
[----:B------:R2:W5:Y:S04]  /*1d90*/  LDG.E.U16 R31, desc[UR24][R66.64] ;  /* 0x00000018421f7981 */ /* 0x000568000c1e1500 */
[----:B------:R2:W5:Y:S01]  /*1da0*/  LDG.E.U16 R33, desc[UR24][R66.64+0x40] ;  /* 0x0000401842217981 */ /* 0x000562000c1e1500 */
[----:B------:R-:W-:Y:S05]  /*1db0*/  @P1 BRA `(.L_x_5) ;  /* 0x0000000000181947 */ /* 0x000fea0003800000 */
[----:B------:R-:W-:Y:S01]  /*1dc0*/  ELECT P0, URZ, PT ;  /* 0x0000000000ff782f */ /* 0x000fe20003800000 */
[----:B------:R-:W-:Y:S01]  /*1dd0*/  IMAD.MOV.U32 R4, RZ, RZ, 0x1 ;  /* 0x00000001ff047424 */ /* 0x000fe200078e00ff */
[----:B------:R-:W-:Y:S01]  /*1de0*/  UMOV UR4, 0x40 ;  /* 0x0000004000047882 */ /* 0x000fe20000000000 */
[----:B------:R-:W-:Y:S01]  /*1df0*/  UVIRTCOUNT.DEALLOC.SMPOOL 0x80 ;  /* 0x000000800000784c */ /* 0x000fe20000000000 */
[----:B------:R-:W-:-:S09]  /*1e00*/  ULEA UR4, UR20, UR4, 0x18 ;  /* 0x0000000414047291 */ /* 0x000fd2000f8ec0ff */
[----:B------:R0:W-:Y:S03]  /*1e10*/  @P0 STS.U8 [UR4], R4 ;  /* 0x00000004ff000988 */ /* 0x0001e60008000004 */
.L_x_5:
[----:B------:R-:W-:Y:S01]  /*1e20*/  LOP3.LUT P2, RZ, R2, 0x7f, RZ, 0xc0, !PT ;  /* 0x0000007f02ff7812 */ /* 0x000fe2000784c0ff */
[----:B0-----:R-:W-:Y:S01]  /*1e30*/  IMAD R4, R0, 0x2, R199 ;  /* 0x0000000200047824 */ /* 0x001fe200078e02c7 */
[----:B------:R-:W-:Y:S01]  /*1e40*/  UMOV UR4, 0x1 ;  /* 0x0000000100047882 */ /* 0x000fe20000000000 */
[----:B-----5:R-:W-:Y:S01]  /*1e50*/  STS.U16 [R193+UR21+0x100], R16 ;  /* 0x00010010c1007988 */ /* 0x020fe20008000415 */
[----:B------:R-:W-:Y:S01]  /*1e60*/  LOP3.LUT R5, R193, 0x10, RZ, 0x3c, !PT ;  /* 0x00000010c1057812 */ /* 0x000fe200078e3cff */
[----:B------:R-:W-:Y:S02]  /*1e70*/  IMAD.SHL.U32 R4, R4, 0x2, RZ ;  /* 0x0000000204047824 */ /* 0x000fe400078e00ff */
[----:B------:R-:W-:Y:S04]  /*1e80*/  STS.U16 [R193+UR21+0x200], R24 ;  /* 0x00020018c1007988 */ /* 0x000fe80008000415 */
[----:B------:R-:W-:Y:S02]  /*1e90*/  STS.U16 [R193+UR21+0x300], R18 ;  /* 0x00030012c1007988 */ /* 0x000fe40008000415 */
[----:B------:R-:W-:Y:S01]  /*1ea0*/  VOTEU.ALL UP0, P2 ;  /* 0x0000000000ff7886 */ /* 0x000fe20001000000 */
[----:B------:R-:W-:Y:S01]  /*1eb0*/  VOTEU.ALL UP1, P2 ;  /* 0x0000000000ff7886 */ /* 0x000fe20001020000 */
[----:B------:R-:W-:Y:S03]  /*1ec0*/  STS.U16 [R193+UR21+0x400], R20 ;  /* 0x00040014c1007988 */ /* 0x000fe60008000415 */
[----:B------:R-:W-:-:S04]  /*1ed0*/  @!UP0 UIADD3 UR4, UPT, UPT, -UR4, 0x100000, URZ ;  /* 0x0010000004048890 */ /* 0x000fc8000fffe1ff */
[----:B------:R-:W-:Y:S02]  /*1ee0*/  @!UP0 USHF.L.U32 UR5, UR4, 0xb, URZ ;  /* 0x0000000b04058899 */ /* 0x000fe400080006ff */
[----:B------:R-:W-:Y:S01]  /*1ef0*/  @!UP0 USHF.L.U32 UR4, UR4, 0x1, URZ ;  /* 0x0000000104048899 */ /* 0x000fe200080006ff */
[----:B------:R-:W-:Y:S01]  /*1f00*/  STS.U16 [R193+UR21+0x500], R22 ;  /* 0x00050016c1007988 */ /* 0x000fe20008000415 */
[----:B------:R-:W-:-:S03]  /*1f10*/  UISETP.NE.U32.AND UP0, UPT, UR22, URZ, UPT ;  /* 0x000000ff1600728c */ /* 0x000fc6000bf05070 */
[----:B------:R-:W-:Y:S04]  /*1f20*/  STS.U16 [R193+UR21+0x600], R26 ;  /* 0x0006001ac1007988 */ /* 0x000fe80008000415 */
        /* <DEDUP_REMOVED lines=25> */
[----:B------:R0:W-:Y:S04]  /*20c0*/  STS.U16 [R193+UR21], R130 ;  /* 0x00000082c1007988 */ /* 0x0001e80008000415 */
[----:B------:R1:W-:Y:S04]  /*20d0*/  STS.U16 [R5+UR21+0x80], R84 ;  /* 0x0000805405007988 */ /* 0x0003e80008000415 */
[----:B------:R1:W-:Y:S01]  /*20e0*/  STS.U16 [R5+UR21+0x180], R78 ;  /* 0x0001804e05007988 */ /* 0x0003e20008000415 */
[----:B0-----:R-:W-:-:S03]  /*20f0*/  SHF.R.U32.HI R193, RZ, 0x1, R0 ;  /* 0x00000001ffc17819 */ /* 0x001fc60000011600 */
[----:B------:R1:W-:Y:S01]  /*2100*/  STS.U16 [R5+UR21+0x280], R80 ;  /* 0x0002805005007988 */ /* 0x0003e20008000415 */
[----:B--2---:R-:W-:-:S03]  /*2110*/  LOP3.LUT R6, R4, R193, RZ, 0x3c, !PT ;  /* 0x000000c104067212 */ /* 0x004fc600078e3cff */
[----:B------:R1:W-:Y:S01]  /*2120*/  STS.U16 [R5+UR21+0x380], R82 ;  /* 0x0003805205007988 */ /* 0x0003e20008000415 */
[----:B------:R-:W-:-:S03]  /*2130*/  LOP3.LUT R4, R2, 0x7f, RZ, 0xc0, !PT ;  /* 0x0000007f02047812 */ /* 0x000fc600078ec0ff */
[----:B------:R1:W-:Y:S04]  /*2140*/  STS.U16 [R5+UR21+0x480], R19 ;  /* 0x0004801305007988 */ /* 0x0003e80008000415 */
        /* <DEDUP_REMOVED lines=34> */
[----:B------:R1:W-:Y:S01]  /*2370*/  STS.U16 [R6+UR21+0x2600], R33 ;  /* 0x0026002106007988 */ /* 0x0003e20008000415 */
[----:B------:R0:W-:Y:S06]  /*2380*/  MEMBAR.ALL.CTA ;  /* 0x0000000000007992 */ /* 0x0001ec0000008000 */
[----:B0-----:R-:W-:Y:S04]  /*2390*/  FENCE.VIEW.ASYNC.S ;  /* 0x00000000000073c6 */ /* 0x001fe80000000000 */
[----:B------:R-:W0:Y:S02]  /*23a0*/  FENCE.VIEW.ASYNC.S ;  /* 0x00000000000073c6 */ /* 0x000e240000000000 */
[----:B0-----:R1:W0:Y:S02]  /*23b0*/  @!UP1 SYNCS.EXCH.64 URZ, [UR21+0x2800], UR4 ;  /* 0x0028000415ff95b2 */ /* 0x0012240008000100 */
[----:B0-----:R-:W-:Y:S06]  /*23c0*/  BAR.SYNC.DEFER_BLOCKING 0x0 ;  /* 0x0000000000007b1d */ /* 0x001fec0000010000 */
[----:B-1----:R-:W-:Y:S05]  /*23d0*/  BRA.U UP0, `(.L_x_6) ;  /* 0x00000001004c7547 */ /* 0x002fea000b800000 */
[----:B------:R-:W-:Y:S02]  /*23e0*/  UIADD3 UR5, UPT, UPT, UR21, 0x2000, URZ ;  /* 0x0000200015057890 */ /* 0x000fe4000fffe0ff */
[----:B------:R-:W-:Y:S02]  /*23f0*/  USHF.R.U32.HI UR4, URZ, 0x4, UR21 ;  /* 0x00000004ff047899 */ /* 0x000fe40008011615 */
[----:B------:R-:W-:Y:S02]  /*2400*/  USHF.R.U32.HI UR6, URZ, 0x4, UR5 ;  /* 0x00000004ff067899 */ /* 0x000fe40008011605 */
[----:B------:R-:W-:Y:S01]  /*2410*/  USGXT.U32 UR4, UR4, 0xe ;  /* 0x0000000e0404789a */ /* 0x000fe20008000000 */
[----:B------:R-:W-:Y:S01]  /*2420*/  UMOV UR8, 0xffffff00 ;  /* 0xffffff0000087882 */ /* 0x000fe20000000000 */
[----:B------:R-:W-:Y:S01]  /*2430*/  UMOV UR9, 0x3fffbfef ;  /* 0x3fffbfef00097882 */ /* 0x000fe20000000000 */
[----:B------:R-:W-:Y:S01]  /*2440*/  UMOV UR5, URZ ;  /* 0x000000ff00057c82 */ /* 0x000fe20008000000 */
[----:B------:R-:W-:-:S02]  /*2450*/  USGXT.U32 UR6, UR6, 0xe ;  /* 0x0000000e0606789a */ /* 0x000fc40008000000 */
[----:B------:R-:W-:Y:S02]  /*2460*/  UIADD3 UR10, UPT, UPT, UR26, 0x40, URZ ;  /* 0x000000401a0a7890 */ /* 0x000fe4000fffe0ff */
[----:B------:R-:W-:Y:S01]  /*2470*/  UIADD3.64 UR8, UPT, UPT, UR4, -UR8, URZ ;  /* 0x8000000804087297 */ /* 0x000fe2000fffe0ff */
[----:B------:R-:W-:Y:S01]  /*2480*/  UMOV UR12, 0x0 ;  /* 0x00000000000c7882 */ /* 0x000fe20000000000 */
[----:B------:R-:W-:Y:S01]  /*2490*/  UMOV UR13, 0x8110490 ;  /* 0x08110490000d7882 */ /* 0x000fe20000000000 */
[----:B------:R-:W-:Y:S01]  /*24a0*/  UMOV UR5, 0xc0004010 ;  /* 0xc000401000057882 */ /* 0x000fe20000000000 */
[----:B------:R-:W-:Y:S01]  /*24b0*/  UMOV UR7, 0x40004040 ;  /* 0x4000404000077882 */ /* 0x000fe20000000000 */
[----:B------:R-:W-:Y:S01]  /*24c0*/  UMOV UR14, 0x0 ;  /* 0x00000000000e7882 */ /* 0x000fe20000000000 */
[----:B------:R-:W-:Y:S01]  /*24d0*/  UMOV UR15, 0x8110490 ;  /* 0x08110490000f7882 */ /* 0x000fe20000000000 */
[----:B------:R0:W-:Y:S02]  /*24e0*/  UTCHMMA gdesc[UR4], gdesc[UR6], tmem[UR26], tmem[UR12], idesc[UR13], !UPT ;  /* 0x00ff0c06040075ea */ /* 0x0001e4000f80001a */
[----:B------:R0:W-:Y:S01]  /*24f0*/  UTCHMMA gdesc[UR8], gdesc[UR6], tmem[UR10], tmem[UR14], idesc[UR15], !UPT ;  /* 0x00ff0e06080075ea */ /* 0x0001e2000f80000a */
[----:B------:R-:W-:-:S02]  /*2500*/  NOP ;  /* 0x0000000000007918 */ /* 0x000fc40000000000 */
.L_x_6:
[----:B------:R-:W-:Y:S02]  /*2510*/  ELECT P0, URZ, PT ;  /* 0x0000000000ff782f */ /* 0x000fe40003800000 */
[----:B------:R-:W-:Y:S01]  /*2520*/  LOP3.LUT R195, R2, 0x7, RZ, 0xc0, !PT ;  /* 0x0000000702c37812 */ /* 0x000fe200078ec0ff */
[----:B0-----:R-:W-:Y:S01]  /*2530*/  UIADD3 UR4, UPT, UPT, UR21, 0x2800, URZ ;  /* 0x0000280015047890 */ /* 0x001fe2000fffe0ff */
[----:B------:R-:W-:Y:S01]  /*2540*/  SHF.R.S32.HI R194, RZ, 0x3, R2 ;  /* 0x00000003ffc27819 */ /* 0x000fe20000011402 */
[----:B------:R-:W-:Y:S01]  /*2550*/  UMOV UR5, URZ ;  /* 0x000000ff00057c82 */ /* 0x000fe20008000000 */
[----:B------:R-:W-:Y:S01]  /*2560*/  ISETP.LT.U32.AND P0, PT, R4, 0x20, P0 ;  /* 0x000000200400780c */ /* 0x000fe20000701070 */
[----:B------:R-:W-:Y:S01]  /*2570*/  USHF.L.U32 UR22, UR22, 0x15, URZ ;  /* 0x0000001516167899 */ /* 0x000fe200080006ff */
[----:B------:R-:W0:Y:S03]  /*2580*/  LDCU.64 UR28, c[0x0][0x390] ;  /* 0x00007200ff1c77ac */ /* 0x000e260008000a00 */
[----:B------:R-:W-:Y:S01]  /*2590*/  ULOP3.LUT UR22, UR22, 0x600000, URZ, 0xc0, !UPT ;  /* 0x0060000016167892 */ /* 0x000fe2000f8ec0ff */
[----:B------:R-:W1:Y:S07]  /*25a0*/  LDCU.64 UR30, c[0x0][0x390] ;  /* 0x00007200ff1e77ac */ /* 0x000e6e0008000a00 */
[----:B------:R-:W-:Y:S01]  /*25b0*/  VOTEU.ANY UP0, P0 ;  /* 0x0000000000ff7886 */ /* 0x000fe20000000100 */
[----:B------:R-:W-:Y:S01]  /*25c0*/  VOTEU.ANY UP1, P0 ;  /* 0x0000000000ff7886 */ /* 0x000fe20000020100 */
[----:B------:R-:W2:Y:S03]  /*25d0*/  LDCU.64 UR12, c[0x0][0x390] ;  /* 0x00007200ff0c77ac */ /* 0x000ea60008000a00 */
[----:B------:R-:W-:Y:S01]  /*25e0*/  @UP0 UMOV UR23, UR4 ;  /* 0x0000000400170c82 */ /* 0x000fe20008000000 */
[----:B------:R-:W3:Y:S01]  /*25f0*/  LDCU.64 UR4, c[0x0][0x390] ;  /* 0x00007200ff0477ac */ /* 0x000ee20008000a00 */
[----:B------:R4:W-:Y:S01]  /*2600*/  @UP1 UTCBAR [UR23], URZ ;  /* 0x000000ff170013e9 */ /* 0x0009e200080000ff */
[----:B------:R-:W-:Y:S01]  /*2610*/  BAR.SYNC.DEFER_BLOCKING 0x0 ;  /* 0x0000000000007b1d */ /* 0x000fe20000010000 */
[----:B------:R-:W-:-:S05]  /*2620*/  UIADD3 UR22, UPT, UPT, UR26, UR22, URZ ;  /* 0x000000161a167290 */ /* 0x000fca000fffe0ff */
[----:B------:R-:W0:Y:S01]  /*2630*/  LDCU.64 UR14, c[0x0][0x390] ;  /* 0x00007200ff0e77ac */ /* 0x000e220008000a00 */
[----:B------:R-:W0:Y:S01]  /*2640*/  LDCU.64 UR16, c[0x0][0x390] ;  /* 0x00007200ff1077ac */ /* 0x000e220008000a00 */
[----:B------:R-:W0:Y:S01]  /*2650*/  LDCU.64 UR18, c[0x0][0x390] ;  /* 0x00007200ff1277ac */ /* 0x000e220008000a00 */
[----:B------:R-:W0:Y:S01]  /*2660*/  LDCU.64 UR10, c[0x0][0x390] ;  /* 0x00007200ff0a77ac */ /* 0x000e220008000a00 */
[----:B------:R-:W0:Y:S01]  /*2670*/  LDCU.64 UR8, c[0x0][0x390] ;  /* 0x00007200ff0877ac */ /* 0x000e220008000a00 */
[----:B------:R-:W5:Y:S01]  /*2680*/  SYNCS.PHASECHK.TRANS64.TRYWAIT P0, [UR21+0x2800], RZ ;  /* 0x002800ffff0075a7 */ /* 0x000f620008001115 */
[----:B------:R-:W0:Y:S01]  /*2690*/  LDCU.64 UR6, c[0x0][0x390] ;  /* 0x00007200ff0677ac */ /* 0x000e220008000a00 */
        /* <DEDUP_REMOVED lines=9> */
[----:B------:R-:W0:Y:S02]  /*2730*/  LDCU.64 UR50, c[0x0][0x390] ;  /* 0x00007200ff3277ac */ /* 0x000e240008000a00 */
[----:B012345:R-:W-:Y:S05]  /*2740*/  @!P0 BRA `(.L_x_7) ;  /* 0x0000002800f08947 */ /* 0x03ffea0003800000 */
.L_x_11:
[----:B------:R-:W-:Y:S01]  /*2750*/  BAR.SYNC.DEFER_BLOCKING 0x0 ;  /* 0x0000000000007b1d */ /* 0x000fe20000010000 */
[----:B------:R-:W-:Y:S01]  /*2760*/  SGXT R194, R194, 0x1 ;  /* 0x00000001c2c2781a */ /* 0x000fe20000000200 */
[----:B------:R-:W-:Y:S01]  /*2770*/  IMAD R196, R0, 0x4, R195 ;  /* 0x0000000400c47824 */ /* 0x000fe200078e02c3 */
[----:B------:R-:W-:Y:S01]  /*2780*/  LEA R250, P0, R132, UR12, 0x8 ;  /* 0x0000000c84fa7c11 */ /* 0x000fe2000f8040ff */
[----:B------:R-:W-:Y:S01]  /*2790*/  IMAD.SHL.U32 R0, R2, 0x10, RZ ;  /* 0x0000001002007824 */ /* 0x000fe200078e00ff */
[----:B------:R-:W-:Y:S01]  /*27a0*/  LOP3.LUT R194, R193, 0x2040, R194, 0xf8, !PT ;  /* 0x00002040c1c27812 */ /* 0x000fe200078ef8c2 */
[----:B------:R-:W-:Y:S01]  /*27b0*/  IMAD.SHL.U32 R193, R196, 0x10, RZ ;  /* 0x00000010c4c17824 */ /* 0x000fe200078e00ff */
[----:B------:R-:W-:Y:S01]  /*27c0*/  LEA R244, P3, R162, UR18, 0x8 ;  /* 0x00000012a2f47c11 */ /* 0x000fe2000f8640ff */
[----:B------:R-:W0:Y:S01]  /*27d0*/  LDTM.x128 R4, tmem[UR22] ;  /* 0x00000016000479ee */ /* 0x000e2200083c0000 */
[----:B------:R-:W-:Y:S01]  /*27e0*/  IMAD.SHL.U32 R2, R2, 0x8, RZ ;  /* 0x0000000802027824 */ /* 0x000fe200078e00ff */
[----:B------:R-:W-:Y:S01]  /*27f0*/  LOP3.LUT R0, R0, 0x7f0, RZ, 0xc0, !PT ;  /* 0x000007f000007812 */ /* 0x000fe200078ec0ff */
[----:B------:R-:W-:Y:S01]  /*2800*/  IMAD.SHL.U32 R196, R133, 0x40, RZ ;  /* 0x0000004085c47824 */ /* 0x000fe200078e00ff */
[----:B------:R-:W-:Y:S01]  /*2810*/  LOP3.LUT R194, R194, R193, RZ, 0x3c, !PT ;  /* 0x000000c1c2c27212 */ /* 0x000fe200078e3cff */
[----:B------:R-:W1:Y:S01]  /*2820*/  LDCU.64 UR62, c[0x0][0x390] ;  /* 0x00007200ff3e77ac */ /* 0x000e620008000a00 */
[----:B------:R-:W-:Y:S01]  /*2830*/  LOP3.LUT R193, R2, 0x80, RZ, 0xc0, !PT ;  /* 0x0000008002c17812 */ /* 0x000fe200078ec0ff */
[----:B------:R-:W-:-:S02]  /*2840*/  IMAD R2, R195, 0x800, R0 ;  /* 0x00000800c3027824 */ /* 0x000fc400078e0200 */
[----:B------:R-:W-:Y:S01]  /*2850*/  IMAD.SHL.U32 R195, R134, 0x40, RZ ;  /* 0x0000004086c37824 */ /* 0x000fe200078e00ff */
[----:B------:R-:W-:Y:S01]  /*2860*/  IADD3 R0, PT, PT, R194, UR21, R193 ;  /* 0x00000015c2007c10 */ /* 0x000fe2000fffe0c1 */
[----:B------:R-:W-:Y:S01]  /*2870*/  IMAD.SHL.U32 R194, R162, 0x40, RZ ;  /* 0x00000040a2c27824 */ /* 0x000fe200078e00ff */
[C---:B------:R-:W-:Y:S01]  /*2880*/  LOP3.LUT R198, R2.reuse, 0x10, RZ, 0x3c, !PT ;  /* 0x0000001002c67812 */ /* 0x040fe200078e3cff */
[----:B------:R-:W-:Y:S01]  /*2890*/  IMAD.SHL.U32 R193, R163, 0x40, RZ ;  /* 0x00000040a3c17824 */ /* 0x000fe200078e00ff */
[----:B------:R-:W-:Y:S01]  /*28a0*/  LOP3.LUT R197, R2, 0x20, RZ, 0x3c, !PT ;  /* 0x0000002002c57812 */ /* 0x000fe200078e3cff */
[----:B------:R-:W2:Y:S01]  /*28b0*/  LDCU.64 UR52, c[0x0][0x390] ;  /* 0x00007200ff3477ac */ /* 0x000ea20008000a00 */
[----:B------:R-:W0:Y:S01]  /*28c0*/  @!P2 SYNCS.CCTL.IV [UR21+0x2800] ;  /* 0x00280000ff00a9b1 */ /* 0x000e220008000015 */
[----:B------:R-:W-:Y:S01]  /*28d0*/  NOP ;  /* 0x0000000000007918 */ /* 0x000fe20000000000 */
[----:B0-----:R-:W-:Y:S01]  /*28e0*/  BAR.SYNC.DEFER_BLOCKING 0x0 ;  /* 0x0000000000007b1d */ /* 0x001fe20000010000 */
[----:B------:R-:W-:Y:S01]  /*28f0*/  LEA R246, P2, R133, UR16, 0x8 ;  /* 0x0000001085f67c11 */ /* 0x000fe2000f8440ff */
[----:B------:R-:W-:Y:S01]  /*2900*/  IMAD.SHL.U32 R133, R166, 0x40, RZ ;  /* 0x00000040a6857824 */ /* 0x000fe200078e00ff */
[----:B------:R-:W-:Y:S01]  /*2910*/  LEA.HI.X R194, R194, UR19, RZ, 0x2, P3 ;  /* 0x00000013c2c27c11 */ /* 0x000fe200098f14ff */
[----:B------:R-:W-:Y:S01]  /*2920*/  IMAD.SHL.U32 R201, R150, 0x40, RZ ;  /* 0x0000004096c97824 */ /* 0x000fe200078e00ff */
[----:B------:R-:W-:Y:S01]  /*2930*/  LEA.HI.X R196, R196, UR17, RZ, 0x2, P2 ;  /* 0x00000011c4c47c11 */ /* 0x000fe200090f14ff */
[----:B------:R-:W0:Y:S01]  /*2940*/  LDCU.64 UR60, c[0x0][0x390] ;  /* 0x00007200ff3c77ac */ /* 0x000e220008000a00 */
[----:B------:R-:W-:Y:S01]  /*2950*/  LEA R240, P2, R163, UR8, 0x8 ;  /* 0x00000008a3f07c11 */ /* 0x000fe2000f8440ff */
[----:B------:R-:W-:Y:S01]  /*2960*/  STL [R1+0x88], R110 ;  /* 0x0000886e01007387 */ /* 0x000fe20000100800 */
[C---:B------:R-:W-:Y:S01]  /*2970*/  IMAD.SHL.U32 R163, R135.reuse, 0x40, RZ ;  /* 0x0000004087a37824 */ /* 0x040fe200078e00ff */
[----:B------:R-:W-:Y:S01]  /*2980*/  LEA R238, P3, R135, UR6, 0x8 ;  /* 0x0000000687ee7c11 */ /* 0x000fe2000f8640ff */
[----:B------:R-:W3:Y:S01]  /*2990*/  LDCU.64 UR56, c[0x0][0x390] ;  /* 0x00007200ff3877ac */ /* 0x000ee20008000a00 */
[----:B------:R-:W-:Y:S01]  /*29a0*/  STL [R1+0x84], R111 ;  /* 0x0000846f01007387 */ /* 0x000fe20000100800 */
[----:B------:R-:W-:Y:S01]  /*29b0*/  LEA.HI.X R193, R193, UR9, RZ, 0x2, P2 ;  /* 0x00000009c1c17c11 */ /* 0x000fe200090f14ff */
[----:B------:R-:W-:Y:S01]  /*29c0*/  IMAD.SHL.U32 R135, R137, 0x40, RZ ;  /* 0x0000004089877824 */ /* 0x000fe200078e00ff */
[----:B------:R-:W-:Y:S01]  /*29d0*/  LEA.HI.X R163, R163, UR7, RZ, 0x2, P3 ;  /* 0x00000007a3a37c11 */ /* 0x000fe200098f14ff */
[----:B------:R-:W-:Y:S01]  /*29e0*/  STL [R1+0x80], R112 ;  /* 0x0000807001007387 */ /* 0x000fe20000100800 */
[----:B------:R-:W-:Y:S01]  /*29f0*/  LEA R234, P2, R136, UR34, 0x8 ;  /* 0x0000002288ea7c11 */ /* 0x000fe2000f8440ff */
[----:B------:R-:W4:Y:S01]  /*2a00*/  LDCU.64 UR58, c[0x0][0x390] ;  /* 0x00007200ff3a77ac */ /* 0x000f220008000a00 */
[----:B------:R-:W-:Y:S01]  /*2a10*/  IMAD.SHL.U32 R202, R180, 0x40, RZ ;  /* 0x00000040b4ca7824 */ /* 0x000fe200078e00ff */
[----:B------:R-:W-:Y:S01]  /*2a20*/  STL [R1+0x7c], R113 ;  /* 0x00007c7101007387 */ /* 0x000fe20000100800 */
[----:B------:R-:W5:Y:S03]  /*2a30*/  LDCU.64 UR64, c[0x0][0x390] ;  /* 0x00007200ff4077ac */ /* 0x000f660008000a00 */
[----:B------:R-:W-:Y:S01]  /*2a40*/  STL [R1+0x78], R114 ;  /* 0x0000787201007387 */ /* 0x000fe20000100800 */
[----:B------:R-:W0:Y:S03]  /*2a50*/  LDCU.64 UR22, c[0x0][0x390] ;  /* 0x00007200ff1677ac */ /* 0x000e260008000a00 */
        /* <DEDUP_REMOVED lines=10> */
[----:B------:R-:W-:Y:S04]  /*2b00*/  STL [R1+0x60], R120 ;  /* 0x0000607801007387 */ /* 0x000fe80000100800 */
[----:B------:R-:W-:Y:S04]  /*2b10*/  STL [R1+0x5c], R121 ;  /* 0x00005c7901007387 */ /* 0x000fe80000100800 */
[----:B------:R-:W-:Y:S04]  /*2b20*/  STL [R1+0x58], R122 ;  /* 0x0000587a01007387 */ /* 0x000fe80000100800 */
[----:B------:R-:W-:Y:S04]  /*2b30*/  STL [R1+0x54], R123 ;  /* 0x0000547b01007387 */ /* 0x000fe80000100800 */
[----:B------:R-:W-:Y:S04]  /*2b40*/  STL [R1+0x50], R124 ;  /* 0x0000507c01007387 */ /* 0x000fe80000100800 */
[----:B------:R-:W-:Y:S04]  /*2b50*/  STL [R1+0x4c], R125 ;  /* 0x00004c7d01007387 */ /* 0x000fe80000100800 */
[----:B------:R0:W-:Y:S04]  /*2b60*/  STS.128 [R2+UR21], R4 ;  /* 0x0000000402007988 */ /* 0x0001e80008000c15 */
[----:B------:R-:W-:Y:S04]  /*2b70*/  STL [R1+0x48], R126 ;  /* 0x0000487e01007387 */ /* 0x000fe80000100800 */
[----:B------:R1:W-:Y:S04]  /*2b80*/  STS.128 [R198+UR21], R8 ;  /* 0x00000008c6007988 */ /* 0x0003e80008000c15 */
[----:B------:R-:W-:Y:S04]  /*2b90*/  STL [R1+0x44], R127 ;  /* 0x0000447f01007387 */ /* 0x000fe80000100800 */
[----:B------:R2:W-:Y:S01]  /*2ba0*/  STS.128 [R197+UR21], R12 ;  /* 0x0000000cc5007988 */ /* 0x0005e20008000c15 */
[C---:B0-----:R-:W-:Y:S01]  /*2bb0*/  LOP3.LUT R5, R2.reuse, 0x30, RZ, 0x3c, !PT ;  /* 0x0000003002057812 */ /* 0x041fe200078e3cff */
[----:B------:R-:W-:Y:S01]  /*2bc0*/  IMAD.SHL.U32 R7, R175, 0x40, RZ ;  /* 0x00000040af077824 */ /* 0x000fe200078e00ff */
[----:B------:R-:W-:Y:S01]  /*2bd0*/  LOP3.LUT R4, R2, 0x40, RZ, 0x3c, !PT ;  /* 0x0000004002047812 */ /* 0x000fe200078e3cff */
[----:B------:R-:W-:Y:S01]  /*2be0*/  STL [R1+0x40], R128 ;  /* 0x0000408001007387 */ /* 0x000fe20000100800 */
[----:B------:R-:W-:-:S03]  /*2bf0*/  IMAD.SHL.U32 R6, R148, 0x40, RZ ;  /* 0x0000004094067824 */ /* 0x000fc600078e00ff */
[----:B------:R-:W-:Y:S01]  /*2c00*/  STL [R1+0x3c], R129 ;  /* 0x00003c8101007387 */ /* 0x000fe20000100800 */
[----:B-1----:R-:W-:Y:S02]  /*2c10*/  IMAD.SHL.U32 R11, R144, 0x40, RZ ;  /* 0x00000040900b7824 */ /* 0x002fe400078e00ff */
[----:B------:R-:W-:Y:S01]  /*2c20*/  IMAD.SHL.U32 R8, R174, 0x40, RZ ;  /* 0x00000040ae087824 */ /* 0x000fe200078e00ff */
[----:B------:R-:W-:Y:S01]  /*2c30*/  STL [R1+0x38], R130 ;  /* 0x0000388201007387 */ /* 0x000fe20000100800 */
[----:B------:R-:W-:Y:S02]  /*2c40*/  IMAD.SHL.U32 R10, R145, 0x40, RZ ;  /* 0x00000040910a7824 */ /* 0x000fe400078e00ff */
[----:B------:R-:W-:Y:S01]  /*2c50*/  IMAD.SHL.U32 R9, R146, 0x40, RZ ;  /* 0x0000004092097824 */ /* 0x000fe200078e00ff */
[----:B------:R-:W-:Y:S01]  /*2c60*/  STL [R1+0x34], R131 ;  /* 0x0000348301007387 */ /* 0x000fe20000100800 */
[----:B--2---:R-:W-:Y:S02]  /*2c70*/  IMAD.SHL.U32 R197, R132, 0x40, RZ ;  /* 0x0000004084c57824 */ /* 0x004fe400078e00ff */
[----:B------:R-:W-:Y:S01]  /*2c80*/  IMAD.SHL.U32 R132, R167, 0x40, RZ ;  /* 0x00000040a7847824 */ /* 0x000fe200078e00ff */
[----:B------:R0:W-:Y:S01]  /*2c90*/  STL [R1+0x28], R198 ;  /* 0x000028c601007387 */ /* 0x0001e20000100800 */
[----:B------:R-:W-:Y:S01]  /*2ca0*/  IMAD.SHL.U32 R14, R171, 0x40, RZ ;  /* 0x00000040ab0e7824 */ /* 0x000fe200078e00ff */
[----:B------:R-:W-:Y:S01]  /*2cb0*/  LEA.HI.X R197, R197, UR13, RZ, 0x2, P0 ;  /* 0x0000000dc5c57c11 */ /* 0x000fe200080f14ff */
[----:B------:R-:W1:Y:S01]  /*2cc0*/  LDCU.64 UR12, c[0x0][0x390] ;  /* 0x00007200ff0c77ac */ /* 0x000e620008000a00 */
[----:B------:R-:W-:Y:S01]  /*2cd0*/  LEA R248, P0, R161, UR14, 0x8 ;  /* 0x0000000ea1f87c11 */ /* 0x000fe2000f8040ff */
[----:B------:R2:W-:Y:S01]  /*2ce0*/  STS.128 [R5+UR21], R16 ;  /* 0x0000001005007988 */ /* 0x0005e20008000c15 */
[----:B------:R-:W-:-:S02]  /*2cf0*/  IMAD.SHL.U32 R13, R172, 0x40, RZ ;  /* 0x00000040ac0d7824 */ /* 0x000fc400078e00ff */
[----:B------:R-:W-:Y:S01]  /*2d00*/  IMAD.SHL.U32 R15, R143, 0x40, RZ ;  /* 0x000000408f0f7824 */ /* 0x000fe200078e00ff */
[----:B------:R1:W-:Y:S01]  /*2d10*/  STS.128 [R4+UR21], R20 ;  /* 0x0000001404007988 */ /* 0x0003e20008000c15 */
[----:B0-----:R-:W-:Y:S02]  /*2d20*/  IMAD.SHL.U32 R198, R161, 0x40, RZ ;  /* 0x00000040a1c67824 */ /* 0x001fe400078e00ff */
[----:B------:R-:W-:Y:S02]  /*2d30*/  IMAD.SHL.U32 R12, R173, 0x40, RZ ;  /* 0x00000040ad0c7824 */ /* 0x000fe400078e00ff */
[----:B------:R-:W-:Y:S01]  /*2d40*/  IMAD.SHL.U32 R161, R178, 0x40, RZ ;  /* 0x00000040b2a17824 */ /* 0x000fe200078e00ff */
[----:B------:R-:W-:Y:S01]  /*2d50*/  LEA.HI.X R198, R198, UR15, RZ, 0x2, P0 ;  /* 0x0000000fc6c67c11 */ /* 0x000fe200080f14ff */
[----:B------:R-:W0:Y:S01]  /*2d60*/  LDCU.64 UR14, c[0x0][0x390] ;  /* 0x00007200ff0e77ac */ /* 0x000e220008000a00 */
[----:B------:R-:W-:Y:S01]  /*2d70*/  LEA R242, P0, R134, UR10, 0x8 ;  /* 0x0000000a86f27c11 */ /* 0x000fe2000f8040ff */
[C---:B------:R-:W-:Y:S01]  /*2d80*/  IMAD.SHL.U32 R134, R165.reuse, 0x40, RZ ;  /* 0x00000040a5867824 */ /* 0x040fe200078e00ff */
[----:B------:R-:W-:Y:S01]  /*2d90*/  LEA R165, P3, R165, UR48, 0x8 ;  /* 0x00000030a5a57c11 */ /* 0x000fe2000f8640ff */
[----:B--2---:R-:W-:Y:S01]  /*2da0*/  IMAD.SHL.U32 R5, R136, 0x40, RZ ;  /* 0x0000004088057824 */ /* 0x004fe200078e00ff */
[----:B------:R-:W-:Y:S01]  /*2db0*/  LEA.HI.X R195, R195, UR11, RZ, 0x2, P0 ;  /* 0x0000000bc3c37c11 */ /* 0x000fe200080f14ff */
[----:B------:R-:W-:Y:S01]  /*2dc0*/  IMAD.SHL.U32 R17, R141, 0x40, RZ ;  /* 0x000000408d117824 */ /* 0x000fe200078e00ff */
[C---:B------:R-:W-:Y:S01]  /*2dd0*/  LEA R236, P0, R164.reuse, UR38, 0x8 ;  /* 0x00000026a4ec7c11 */ /* 0x040fe2000f8040ff */
[----:B-1----:R-:W-:Y:S01]  /*2de0*/  IMAD.SHL.U32 R4, R164, 0x40, RZ ;  /* 0x00000040a4047824 */ /* 0x002fe200078e00ff */
[----:B------:R-:W-:Y:S01]  /*2df0*/  LEA.HI.X R134, R134, UR49, RZ, 0x2, P3 ;  /* 0x0000003186867c11 */ /* 0x000fe200098f14ff */
[----:B------:R-:W-:Y:S01]  /*2e00*/  IMAD.SHL.U32 R23, R138, 0x40, RZ ;  /* 0x000000408a177824 */ /* 0x000fe200078e00ff */
[----:B------:R-:W-:Y:S01]  /*2e10*/  LEA.HI.X R136, R5, UR35, RZ, 0x2, P2 ;  /* 0x0000002305887c11 */ /* 0x000fe200090f14ff */
[----:B------:R-:W-:Y:S01]  /*2e20*/  IMAD.SHL.U32 R20, R168, 0x40, RZ ;  /* 0x00000040a8147824 */ /* 0x000fe200078e00ff */
[----:B------:R-:W-:Y:S01]  /*2e30*/  LEA R138, P3, R138, UR46, 0x8 ;  /* 0x0000002e8a8a7c11 */ /* 0x000fe2000f8640ff */
[----:B------:R-:W-:Y:S01]  /*2e40*/  IMAD.SHL.U32 R22, R139, 0x40, RZ ;  /* 0x000000408b167824 */ /* 0x000fe200078e00ff */
[----:B------:R-:W-:Y:S01]  /*2e50*/  LEA.HI.X R164, R4, UR39, RZ, 0x2, P0 ;  /* 0x0000002704a47c11 */ /* 0x000fe200080f14ff */
[----:B------:R-:W-:Y:S01]  /*2e60*/  IMAD.SHL.U32 R19, R169, 0x40, RZ ;  /* 0x00000040a9137824 */ /* 0x000fe200078e00ff */
[----:B------:R-:W-:Y:S01]  /*2e70*/  LEA R228, P2, R166, UR40, 0x8 ;  /* 0x00000028a6e47c11 */ /* 0x000fe2000f8440ff */
[----:B------:R-:W-:Y:S01]  /*2e80*/  IMAD.SHL.U32 R21, R140, 0x40, RZ ;  /* 0x000000408c157824 */ /* 0x000fe200078e00ff */
[----:B------:R-:W-:Y:S01]  /*2e90*/  LEA R137, P0, R137, UR42, 0x8 ;  /* 0x0000002a89897c11 */ /* 0x000fe2000f8040ff */
[----:B------:R-:W-:Y:S01]  /*2ea0*/  IMAD.SHL.U32 R16, R142, 0x40, RZ ;  /* 0x000000408e107824 */ /* 0x000fe200078e00ff */
[----:B------:R-:W-:Y:S01]  /*2eb0*/  LEA.HI.X R23, R23, UR47, RZ, 0x2, P3 ;  /* 0x0000002f17177c11 */ /* 0x000fe200098f14ff */
[----:B------:R-:W-:Y:S01]  /*2ec0*/  IMAD.SHL.U32 R18, R170, 0x40, RZ ;  /* 0x00000040aa127824 */ /* 0x000fe200078e00ff */
[----:B------:R-:W-:Y:S01]  /*2ed0*/  LEA.HI.X R133, R133, UR41, RZ, 0x2, P2 ;  /* 0x0000002985857c11 */ /* 0x000fe200090f14ff */
[----:B------:R-:W1:Y:S01]  /*2ee0*/  LDCU.64 UR38, c[0x0][0x390] ;  /* 0x00007200ff2677ac */ /* 0x000e620008000a00 */
[----:B------:R-:W-:Y:S01]  /*2ef0*/  LEA R168, P3, R168, UR44, 0x8 ;  /* 0x0000002ca8a87c11 */ /* 0x000fe2000f8640ff */
[----:B------:R-:W-:Y:S01]  /*2f00*/  IMAD.SHL.U32 R4, R147, 0x40, RZ ;  /* 0x0000004093047824 */ /* 0x000fe200078e00ff */
[----:B------:R-:W-:Y:S01]  /*2f10*/  LEA.HI.X R135, R135, UR43, RZ, 0x2, P0 ;  /* 0x0000002b87877c11 */ /* 0x000fe200080f14ff */
[----:B------:R-:W2:Y:S01]  /*2f20*/  LDCU.64 UR34, c[0x0][0x390] ;  /* 0x00007200ff2277ac */ /* 0x000ea20008000a00 */
[----:B------:R-:W-:Y:S01]  /*2f30*/  LEA R139, P2, R139, UR36, 0x8 ;  /* 0x000000248b8b7c11 */ /* 0x000fe2000f8440ff */
[----:B------:R-:W-:Y:S01]  /*2f40*/  IMAD.SHL.U32 R5, R176, 0x40, RZ ;  /* 0x00000040b0057824 */ /* 0x000fe200078e00ff */
[----:B------:R-:W-:Y:S01]  /*2f50*/  LEA R167, P0, R167, UR32, 0x8 ;  /* 0x00000020a7a77c11 */ /* 0x000fe2000f8040ff */
[----:B------:R-:W0:Y:S01]  /*2f60*/  LDCU.64 UR10, c[0x0][0x390] ;  /* 0x00007200ff0a77ac */ /* 0x000e220008000a00 */
[----:B------:R-:W-:-:S02]  /*2f70*/  LEA.HI.X R20, R20, UR45, RZ, 0x2, P3 ;  /* 0x0000002d14147c11 */ /* 0x000fc400098f14ff */
[----:B------:R-:W-:Y:S01]  /*2f80*/  LEA.HI.X R22, R22, UR37, RZ, 0x2, P2 ;  /* 0x0000002516167c11 */ /* 0x000fe200090f14ff */
[----:B------:R-:W0:Y:S01]  /*2f90*/  LDCU.64 UR42, c[0x0][0x390] ;  /* 0x00007200ff2a77ac */ /* 0x000e220008000a00 */
[----:B------:R-:W-:Y:S02]  /*2fa0*/  LEA R141, P3, R141, UR62, 0x8 ;  /* 0x0000003e8d8d7c11 */ /* 0x000fe4000f8640ff */
[----:B------:R-:W-:Y:S01]  /*2fb0*/  LEA.HI.X R132, R132, UR33, RZ, 0x2, P0 ;  /* 0x0000002184847c11 */ /* 0x000fe200080f14ff */
[----:B------:R-:W0:Y:S01]  /*2fc0*/  LDCU.64 UR32, c[0x0][0x390] ;  /* 0x00007200ff2077ac */ /* 0x000e220008000a00 */
[----:B------:R-:W-:Y:S02]  /*2fd0*/  LEA R169, P2, R169, UR52, 0x8 ;  /* 0x00000034a9a97c11 */ /* 0x000fe4000f8440ff */
[----:B------:R-:W-:Y:S01]  /*2fe0*/  LEA R218, P0, R140, UR50, 0x8 ;  /* 0x000000328cda7c11 */ /* 0x000fe2000f8040ff */
[----:B------:R-:W0:Y:S01]  /*2ff0*/  LDCU.64 UR36, c[0x0][0x390] ;  /* 0x00007200ff2477ac */ /* 0x000e220008000a00 */
[----:B------:R-:W-:Y:S01]  /*3000*/  LEA.HI.X R17, R17, UR63, RZ, 0x2, P3 ;  /* 0x0000003f11117c11 */ /* 0x000fe200098f14ff */
[----:B------:R-:W-:Y:S01]  /*3010*/  IMAD.SHL.U32 R140, R177, 0x40, RZ ;  /* 0x00000040b18c7824 */ /* 0x000fe200078e00ff */
[----:B------:R-:W-:Y:S01]  /*3020*/  LEA.HI.X R19, R19, UR53, RZ, 0x2, P2 ;  /* 0x0000003513137c11 */ /* 0x000fe200090f14ff */
[----:B------:R-:W0:Y:S01]  /*3030*/  LDCU.64 UR44, c[0x0][0x390] ;  /* 0x00007200ff2c77ac */ /* 0x000e220008000a00 */
[----:B------:R-:W-:-:S02]  /*3040*/  LEA R171, P3, R171, UR60, 0x8 ;  /* 0x0000003cabab7c11 */ /* 0x000fc4000f8640ff */
[----:B------:R-:W-:Y:S01]  /*3050*/  LEA.HI.X R21, R21, UR51, RZ, 0x2, P0 ;  /* 0x0000003315157c11 */ /* 0x000fe200080f14ff */
[----:B------:R-:W0:Y:S01]  /*3060*/  LDCU.64 UR40, c[0x0][0x390] ;  /* 0x00007200ff2877ac */ /* 0x000e220008000a00 */
[----:B---3--:R-:W-:Y:S02]  /*3070*/  LEA R142, P2, R142, UR56, 0x8 ;  /* 0x000000388e8e7c11 */ /* 0x008fe4000f8440ff */
[----:B----4-:R-:W-:Y:S01]  /*3080*/  LEA R170, P0, R170, UR58, 0x8 ;  /* 0x0000003aaaaa7c11 */ /* 0x010fe2000f8040ff */
[----:B------:R-:W3:Y:S01]  /*3090*/  LDCU.64 UR46, c[0x0][0x390] ;  /* 0x00007200ff2e77ac */ /* 0x000ee20008000a00 */
[----:B------:R-:W-:Y:S02]  /*30a0*/  LEA.HI.X R14, R14, UR61, RZ, 0x2, P3 ;  /* 0x0000003d0e0e7c11 */ /* 0x000fe400098f14ff */
[----:B------:R-:W-:Y:S01]  /*30b0*/  LEA.HI.X R16, R16, UR57, RZ, 0x2, P2 ;  /* 0x0000003910107c11 */ /* 0x000fe200090f14ff */
[----:B------:R-:W4:Y:S01]  /*30c0*/  LDCU.64 UR48, c[0x0][0x390] ;  /* 0x00007200ff3077ac */ /* 0x000f220008000a00 */
[----:B-----5:R-:W-:-:S02]  /*30d0*/  LEA R144, P3, R144, UR64, 0x8 ;  /* 0x0000004090907c11 */ /* 0x020fc4000f8640ff */
[----:B------:R-:W-:Y:S02]  /*30e0*/  LEA.HI.X R18, R18, UR59, RZ, 0x2, P0 ;  /* 0x0000003b12127c11 */ /* 0x000fe400080f14ff */
[----:B------:R-:W-:Y:S02]  /*30f0*/  LEA R172, P2, R172, UR22, 0x8 ;  /* 0x00000016acac7c11 */ /* 0x000fe4000f8440ff */
[----:B------:R-:W-:Y:S02]  /*3100*/  LEA R143, P0, R143, UR54, 0x8 ;  /* 0x000000368f8f7c11 */ /* 0x000fe4000f8040ff */
[----:B------:R-:W-:Y:S02]  /*3110*/  LEA.HI.X R11, R11, UR65, RZ, 0x2, P3 ;  /* 0x000000410b0b7c11 */ /* 0x000fe400098f14ff */
[----:B------:R-:W-:Y:S01]  /*3120*/  LEA.HI.X R13, R13, UR23, RZ, 0x2, P2 ;  /* 0x000000170d0d7c11 */ /* 0x000fe200090f14ff */
[----:B------:R-:W5:Y:S01]  /*3130*/  LDCU.64 UR22, c[0x0][0x390] ;  /* 0x00007200ff1677ac */ /* 0x000f620008000a00 */
[----:B------:R-:W-:-:S02]  /*3140*/  LEA R174, P3, R174, UR16, 0x8 ;  /* 0x00000010aeae7c11 */ /* 0x000fc4000f8640ff */
[----:B------:R-:W-:Y:S02]  /*3150*/  LEA.HI.X R15, R15, UR55, RZ, 0x2, P0 ;  /* 0x000000370f0f7c11 */ /* 0x000fe400080f14ff */
[----:B0-----:R-:W-:Y:S02]  /*3160*/  LEA R145, P2, R145, UR14, 0x8 ;  /* 0x0000000e91917c11 */ /* 0x001fe4000f8440ff */
[----:B------:R-:W-:Y:S02]  /*3170*/  LEA R173, P0, R173, UR12, 0x8 ;  /* 0x0000000cadad7c11 */ /* 0x000fe4000f8040ff */
[----:B------:R-:W-:Y:S01]  /*3180*/  LEA.HI.X R8, R8, UR17, RZ, 0x2, P3 ;  /* 0x0000001108087c11 */ /* 0x000fe200098f14ff */
[----:B------:R-:W0:Y:S01]  /*3190*/  LDCU.64 UR16, c[0x0][0x390] ;  /* 0x00007200ff1077ac */ /* 0x000e220008000a00 */
[----:B------:R-:W-:Y:S02]  /*31a0*/  LEA.HI.X R10, R10, UR15, RZ, 0x2, P2 ;  /* 0x0000000f0a0a7c11 */ /* 0x000fe400090f14ff */
[----:B------:R-:W-:Y:S01]  /*31b0*/  LEA R147, P3, R147, UR18, 0x8 ;  /* 0x0000001293937c11 */ /* 0x000fe2000f8640ff */
[----:B------:R-:W0:Y:S01]  /*31c0*/  LDCU.64 UR14, c[0x0][0x390] ;  /* 0x00007200ff0e77ac */ /* 0x000e220008000a00 */
[----:B------:R-:W-:-:S02]  /*31d0*/  LEA.HI.X R12, R12, UR13, RZ, 0x2, P0 ;  /* 0x0000000d0c0c7c11 */ /* 0x000fc400080f14ff */
[----:B------:R-:W-:Y:S01]  /*31e0*/  LEA R175, P2, R175, UR6, 0x8 ;  /* 0x00000006afaf7c11 */ /* 0x000fe2000f8440ff */
[----:B------:R-:W0:Y:S01]  /*31f0*/  LDCU.64 UR12, c[0x0][0x390] ;  /* 0x00007200ff0c77ac */ /* 0x000e220008000a00 */
[----:B------:R-:W-:Y:S02]  /*3200*/  LEA R146, P0, R146, UR8, 0x8 ;  /* 0x0000000892927c11 */ /* 0x000fe4000f8040ff */
[----:B------:R-:W-:Y:S01]  /*3210*/  LEA.HI.X R4, R4, UR19, RZ, 0x2, P3 ;  /* 0x0000001304047c11 */ /* 0x000fe200098f14ff */
[----:B------:R-:W0:Y:S01]  /*3220*/  LDCU.64 UR18, c[0x0][0x390] ;  /* 0x00007200ff1277ac */ /* 0x000e220008000a00 */
[----:B------:R-:W-:Y:S02]  /*3230*/  LEA.HI.X R7, R7, UR7, RZ, 0x2, P2 ;  /* 0x0000000707077c11 */ /* 0x000fe400090f14ff */
[----:B-1----:R-:W-:Y:S01]  /*3240*/  LEA R166, P3, R177, UR38, 0x8 ;  /* 0x00000026b1a67c11 */ /* 0x002fe2000f8640ff */
[----:B------:R-:W1:Y:S01]  /*3250*/  LDCU.64 UR6, c[0x0][0x390] ;  /* 0x00007200ff0677ac */ /* 0x000e620008000a00 */
[----:B------:R-:W-:-:S02]  /*3260*/  LEA.HI.X R9, R9, UR9, RZ, 0x2, P0 ;  /* 0x0000000909097c11 */ /* 0x000fc400080f14ff */
[----:B--2---:R-:W-:Y:S01]  /*3270*/  LEA R148, P2, R148, UR34, 0x8 ;  /* 0x0000002294947c11 */ /* 0x004fe2000f8440ff */
[----:B------:R-:W2:Y:S01]  /*3280*/  LDCU.64 UR8, c[0x0][0x390] ;  /* 0x00007200ff0877ac */ /* 0x000ea20008000a00 */
[----:B------:R-:W-:Y:S02]  /*3290*/  LEA R176, P0, R176, UR10, 0x8 ;  /* 0x0000000ab0b07c11 */ /* 0x000fe4000f8040ff */
[----:B------:R-:W-:Y:S02]  /*32a0*/  LEA.HI.X R203, R140, UR39, RZ, 0x2, P3 ;  /* 0x000000278ccb7c11 */ /* 0x000fe400098f14ff */
[----:B------:R-:W-:Y:S01]  /*32b0*/  LEA.HI.X R177, R6, UR35, RZ, 0x2, P2 ;  /* 0x0000002306b17c11 */ /* 0x000fe200090f14ff */
[----:B------:R-:W-:Y:S01]  /*32c0*/  IMAD.SHL.U32 R6, R149, 0x40, RZ ;  /* 0x0000004095067824 */ /* 0x000fe200078e00ff */
[----:B------:R-:W-:Y:S01]  /*32d0*/  LEA R140, P3, R150, UR42, 0x8 ;  /* 0x0000002a968c7c11 */ /* 0x000fe2000f8640ff */
[----:B------:R-:W0:Y:S01]  /*32e0*/  LDCU.64 UR34, c[0x0][0x390] ;  /* 0x00007200ff2277ac */ /* 0x000e220008000a00 */
[----:B------:R-:W-:-:S02]  /*32f0*/  LEA.HI.X R5, R5, UR11, RZ, 0x2, P0 ;  /* 0x0000000b05057c11 */ /* 0x000fc400080f14ff */
[----:B------:R-:W-:Y:S01]  /*3300*/  LEA R162, P2, R178, UR32, 0x8 ;  /* 0x00000020b2a27c11 */ /* 0x000fe2000f8440ff */
[----:B------:R-:W0:Y:S01]  /*3310*/  LDCU.64 UR10, c[0x0][0x390] ;  /* 0x00007200ff0a77ac */ /* 0x000e220008000a00 */
[----:B------:R-:W-:Y:S02]  /*3320*/  LEA R149, P0, R149, UR36, 0x8 ;  /* 0x0000002495957c11 */ /* 0x000fe4000f8040ff */
[----:B------:R-:W-:Y:S01]  /*3330*/  LEA.HI.X R204, R201, UR43, RZ, 0x2, P3 ;  /* 0x0000002bc9cc7c11 */ /* 0x000fe200098f14ff */
[----:B------:R-:W-:Y:S01]  /*3340*/  IMAD.SHL.U32 R201, R151, 0x40, RZ ;  /* 0x0000004097c97824 */ /* 0x000fe200078e00ff */
[----:B------:R-:W-:Y:S01]  /*3350*/  LEA.HI.X R178, R161, UR33, RZ, 0x2, P2 ;  /* 0x00000021a1b27c11 */ /* 0x000fe200090f14ff */
[----:B------:R-:W0:Y:S01]  /*3360*/  LDCU.64 UR32, c[0x0][0x390] ;  /* 0x00007200ff2077ac */ /* 0x000e220008000a00 */
[----:B------:R-:W-:Y:S01]  /*3370*/  LEA.HI.X R150, R6, UR37, RZ, 0x2, P0 ;  /* 0x0000002506967c11 */ /* 0x000fe200080f14ff */
[----:B------:R-:W-:Y:S01]  /*3380*/  IMAD.SHL.U32 R6, R179, 0x40, RZ ;  /* 0x00000040b3067824 */ /* 0x000fe200078e00ff */
[----:B------:R-:W-:Y:S01]  /*3390*/  LEA R151, P2, R151, UR44, 0x8 ;  /* 0x0000002c97977c11 */ /* 0x000fe2000f8440ff */
[----:B------:R-:W1:Y:S01]  /*33a0*/  LDCU.64 UR36, c[0x0][0x390] ;  /* 0x00007200ff2477ac */ /* 0x000e620008000a00 */
[----:B------:R-:W-:-:S02]  /*33b0*/  LEA R161, P0, R179, UR40, 0x8 ;  /* 0x00000028b3a17c11 */ /* 0x000fc4000f8040ff */
[----:B---3--:R-:W-:Y:S02]  /*33c0*/  LEA R180, P3, R180, UR46, 0x8 ;  /* 0x0000002eb4b47c11 */ /* 0x008fe4000f8640ff */
[----:B------:R-:W-:Y:S01]  /*33d0*/  LEA.HI.X R205, R201, UR45, RZ, 0x2, P2 ;  /* 0x0000002dc9cd7c11 */ /* 0x000fe200090f14ff */
[----:B------:R-:W-:Y:S01]  /*33e0*/  IMAD.SHL.U32 R201, R181, 0x40, RZ ;  /* 0x00000040b5c97824 */ /* 0x000fe200078e00ff */
[----:B------:R-:W-:Y:S01]  /*33f0*/  LEA.HI.X R179, R6, UR41, RZ, 0x2, P0 ;  /* 0x0000002906b37c11 */ /* 0x000fe200080f14ff */
[----:B------:R-:W-:Y:S01]  /*3400*/  IMAD.SHL.U32 R6, R152, 0x40, RZ ;  /* 0x0000004098067824 */ /* 0x000fe200078e00ff */
[----:B------:R-:W-:Y:S01]  /*3410*/  LEA.HI.X R206, R202, UR47, RZ, 0x2, P3 ;  /* 0x0000002fcace7c11 */ /* 0x000fe200098f14ff */
[----:B------:R-:W-:Y:S01]  /*3420*/  IMAD.SHL.U32 R202, R153, 0x40, RZ ;  /* 0x0000004099ca7824 */ /* 0x000fe200078e00ff */
[----:B----4-:R-:W-:Y:S02]  /*3430*/  LEA R181, P2, R181, UR48, 0x8 ;  /* 0x00000030b5b57c11 */ /* 0x010fe4000f8440ff */
[----:B-----5:R-:W-:-:S02]  /*3440*/  LEA R152, P0, R152, UR22, 0x8 ;  /* 0x0000001698987c11 */ /* 0x020fc4000f8040ff */
[----:B0-----:R-:W-:Y:S02]  /*3450*/  LEA R153, P3, R153, UR12, 0x8 ;  /* 0x0000000c99997c11 */ /* 0x001fe4000f8640ff */
[----:B------:R-:W-:Y:S01]  /*3460*/  LEA.HI.X R209, R201, UR49, RZ, 0x2, P2 ;  /* 0x00000031c9d17c11 */ /* 0x000fe200090f14ff */
[C---:B------:R-:W-:Y:S01]  /*3470*/  IMAD.SHL.U32 R201, R154.reuse, 0x40, RZ ;  /* 0x000000409ac97824 */ /* 0x040fe200078e00ff */
[----:B-1----:R-:W-:Y:S01]  /*3480*/  LEA R208, P2, R154, UR6, 0x8 ;  /* 0x000000069ad07c11 */ /* 0x002fe2000f8440ff */
[C---:B------:R-:W-:Y:S01]  /*3490*/  IMAD.SHL.U32 R154, R183.reuse, 0x40, RZ ;  /* 0x00000040b79a7824 */ /* 0x040fe200078e00ff */
[----:B------:R-:W-:Y:S01]  /*34a0*/  LEA.HI.X R207, R6, UR23, RZ, 0x2, P0 ;  /* 0x0000001706cf7c11 */ /* 0x000fe200080f14ff */
[----:B------:R-:W-:Y:S01]  /*34b0*/  IMAD.SHL.U32 R6, R182, 0x40, RZ ;  /* 0x00000040b6067824 */ /* 0x000fe200078e00ff */
[----:B------:R-:W-:Y:S01]  /*34c0*/  LEA.HI.X R210, R202, UR13, RZ, 0x2, P3 ;  /* 0x0000000dcad27c11 */ /* 0x000fe200098f14ff */
[----:B------:R-:W0:Y:S01]  /*34d0*/  LDCU.64 UR22, c[0x0][0x390] ;  /* 0x00007200ff1677ac */ /* 0x000e220008000a00 */
[----:B--2---:R-:W-:-:S02]  /*34e0*/  LEA R183, P3, R183, UR8, 0x8 ;  /* 0x00000008b7b77c11 */ /* 0x004fc4000f8640ff */
[----:B------:R-:W-:Y:S01]  /*34f0*/  LEA R182, P0, R182, UR14, 0x8 ;  /* 0x0000000eb6b67c11 */ /* 0x000fe2000f8040ff */
[----:B------:R-:W1:Y:S01]  /*3500*/  LDCU.64 UR12, c[0x0][0x390] ;  /* 0x00007200ff0c77ac */ /* 0x000e620008000a00 */
[----:B------:R-:W-:Y:S01]  /*3510*/  LEA.HI.X R114, R154, UR9, RZ, 0x2, P3 ;  /* 0x000000099a727c11 */ /* 0x000fe200098f14ff */
[----:B------:R-:W-:Y:S01]  /*3520*/  IMAD.SHL.U32 R154, R184, 0x40, RZ ;  /* 0x00000040b89a7824 */ /* 0x000fe200078e00ff */
[----:B------:R-:W-:Y:S01]  /*3530*/  LEA.HI.X R111, R6, UR15, RZ, 0x2, P0 ;  /* 0x0000000f066f7c11 */ /* 0x000fe200080f14ff */
[----:B------:R-:W-:Y:S01]  /*3540*/  IMAD.SHL.U32 R6, R155, 0x40, RZ ;  /* 0x000000409b067824 */ /* 0x000fe200078e00ff */
[----:B------:R-:W-:Y:S01]  /*3550*/  LEA.HI.X R112, R201, UR7, RZ, 0x2, P2 ;  /* 0x00000007c9707c11 */ /* 0x000fe200090f14ff */
[----:B------:R-:W2:Y:S01]  /*3560*/  LDCU.64 UR6, c[0x0][0x390] ;  /* 0x00007200ff0677ac */ /* 0x000ea20008000a00 */
[----:B------:R-:W-:Y:S02]  /*3570*/  LEA R184, P2, R184, UR16, 0x8 ;  /* 0x00000010b8b87c11 */ /* 0x000fe4000f8440ff */
[----:B------:R-:W-:Y:S01]  /*3580*/  LEA R110, P0, R155, UR10, 0x8 ;  /* 0x0000000a9b6e7c11 */ /* 0x000fe2000f8040ff */
[----:B------:R-:W3:Y:S01]  /*3590*/  LDCU.64 UR8, c[0x0][0x390] ;  /* 0x00007200ff0877ac */ /* 0x000ee20008000a00 */
[----:B------:R-:W-:Y:S01]  /*35a0*/  IMAD.SHL.U32 R155, R156, 0x40, RZ ;  /* 0x000000409c9b7824 */ /* 0x000fe200078e00ff */
[----:B------:R-:W-:Y:S01]  /*35b0*/  LEA.HI.X R117, R154, UR17, RZ, 0x2, P2 ;  /* 0x000000119a757c11 */ /* 0x000fe200090f14ff */
[----:B------:R-:W-:Y:S01]  /*35c0*/  IMAD.SHL.U32 R154, R157, 0x40, RZ ;  /* 0x000000409d9a7824 */ /* 0x000fe200078e00ff */
[----:B------:R-:W-:Y:S01]  /*35d0*/  LEA R113, P3, R156, UR18, 0x8 ;  /* 0x000000129c717c11 */ /* 0x000fe2000f8640ff */
[----:B------:R-:W4:Y:S01]  /*35e0*/  LDCU.64 UR14, c[0x0][0x390] ;  /* 0x00007200ff0e77ac */ /* 0x000f220008000a00 */
[----:B------:R-:W-:Y:S01]  /*35f0*/  LEA.HI.X R115, R6, UR11, RZ, 0x2, P0 ;  /* 0x0000000b06737c11 */ /* 0x000fe200080f14ff */
[----:B------:R-:W-:Y:S01]  /*3600*/  IMAD.SHL.U32 R6, R185, 0x40, RZ ;  /* 0x00000040b9067824 */ /* 0x000fe200078e00ff */
[----:B------:R-:W-:Y:S01]  /*3610*/  LEA R116, P2, R157, UR34, 0x8 ;  /* 0x000000229d747c11 */ /* 0x000fe2000f8440ff */
[----:B------:R-:W5:Y:S01]  /*3620*/  LDCU.64 UR10, c[0x0][0x390] ;  /* 0x00007200ff0a77ac */ /* 0x000f620008000a00 */
[----:B------:R-:W-:Y:S01]  /*3630*/  LEA R185, P0, R185, UR32, 0x8 ;  /* 0x00000020b9b97c11 */ /* 0x000fe2000f8040ff */
[----:B------:R-:W-:Y:S01]  /*3640*/  IMAD.SHL.U32 R157, R200, 0x4, RZ ;  /* 0x00000004c89d7824 */ /* 0x000fe200078e00ff */
[----:B------:R-:W-:Y:S01]  /*3650*/  LEA.HI.X R118, R155, UR19, RZ, 0x2, P3 ;  /* 0x000000139b767c11 */ /* 0x000fe200098f14ff */
[----:B------:R-:W3:Y:S01]  /*3660*/  LDCU.64 UR18, c[0x0][0x390] ;  /* 0x00007200ff1277ac */ /* 0x000ee20008000a00 */
[----:B------:R-:W-:Y:S01]  /*3670*/  LEA.HI.X R121, R154, UR35, RZ, 0x2, P2 ;  /* 0x000000239a797c11 */ /* 0x000fe200090f14ff */
[----:B------:R-:W-:Y:S01]  /*3680*/  IMAD.SHL.U32 R155, R186, 0x40, RZ ;  /* 0x00000040ba9b7824 */ /* 0x000fe200078e00ff */
[----:B------:R-:W-:Y:S01]  /*3690*/  LEA.HI.X R120, R6, UR33, RZ, 0x2, P0 ;  /* 0x0000002106787c11 */ /* 0x000fe200080f14ff */
[C---:B------:R-:W-:Y:S01]  /*36a0*/  IMAD.SHL.U32 R154, R187.reuse, 0x40, RZ ;  /* 0x00000040bb9a7824 */ /* 0x040fe200078e00ff */
[----:B------:R-:W-:Y:S01]  /*36b0*/  LEA R186, P3, R186, UR36, 0x8 ;  /* 0x00000024baba7c11 */ /* 0x000fe2000f8640ff */
[C---:B------:R-:W-:Y:S01]  /*36c0*/  IMAD.SHL.U32 R6, R158.reuse, 0x40, RZ ;  /* 0x000000409e067824 */ /* 0x040fe200078e00ff */
[----:B0-----:R-:W-:Y:S01]  /*36d0*/  LEA R187, P2, R187, UR22, 0x8 ;  /* 0x00000016bbbb7c11 */ /* 0x001fe2000f8440ff */
[----:B------:R-:W-:Y:S01]  /*36e0*/  IMAD.SHL.U32 R156, R189, 0x40, RZ ;  /* 0x00000040bd9c7824 */ /* 0x000fe200078e00ff */
[----:B-1----:R-:W-:Y:S01]  /*36f0*/  LEA R119, P0, R158, UR12, 0x8 ;  /* 0x0000000c9e777c11 */ /* 0x002fe2000f8040ff */
[----:B------:R-:W0:Y:S01]  /*3700*/  LDCU.64 UR16, c[0x0][0x390] ;  /* 0x00007200ff1077ac */ /* 0x000e220008000a00 */
[----:B------:R-:W-:Y:S01]  /*3710*/  LEA.HI.X R123, R155, UR37, RZ, 0x2, P3 ;  /* 0x000000259b7b7c11 */ /* 0x000fe200098f14ff */
[----:B------:R-:W-:Y:S01]  /*3720*/  IMAD.SHL.U32 R155, R159, 0x40, RZ ;  /* 0x000000409f9b7824 */ /* 0x000fe200078e00ff */
[----:B------:R-:W-:Y:S01]  /*3730*/  LEA.HI.X R127, R154, UR23, RZ, 0x2, P2 ;  /* 0x000000179a7f7c11 */ /* 0x000fe200090f14ff */
[----:B------:R-:W-:Y:S01]  /*3740*/  IMAD.SHL.U32 R154, R188, 0x40, RZ ;  /* 0x00000040bc9a7824 */ /* 0x000fe200078e00ff */
[----:B------:R-:W-:Y:S01]  /*3750*/  LEA.HI.X R125, R6, UR13, RZ, 0x2, P0 ;  /* 0x0000000d067d7c11 */ /* 0x000fe200080f14ff */
[----:B------:R-:W-:Y:S01]  /*3760*/  IMAD.SHL.U32 R6, R199, 0x4, RZ ;  /* 0x00000004c7067824 */ /* 0x000fe200078e00ff */
[----:B--2---:R-:W-:-:S02]  /*3770*/  LEA R122, P3, R159, UR6, 0x8 ;  /* 0x000000069f7a7c11 */ /* 0x004fc4000f8640ff */
[----:B---3--:R-:W-:Y:S02]  /*3780*/  LEA R124, P0, R188, UR8, 0x8 ;  /* 0x00000008bc7c7c11 */ /* 0x008fe4000f8040ff */
[----:B------:R-:W-:Y:S01]  /*3790*/  LEA.HI.X R129, R155, UR7, RZ, 0x2, P3 ;  /* 0x000000079b817c11 */ /* 0x000fe200098f14ff */
[----:B------:R-:W-:Y:S01]  /*37a0*/  IMAD.SHL.U32 R155, R160, 0x40, RZ ;  /* 0x00000040a09b7824 */ /* 0x000fe200078e00ff */
[----:B------:R-:W-:Y:S01]  /*37b0*/  LEA.HI.X R131, R154, UR9, RZ, 0x2, P0 ;  /* 0x000000099a837c11 */ /* 0x000fe200080f14ff */
[----:B------:R-:W1:Y:S01]  /*37c0*/  LDCU.64 UR6, c[0x0][0x390] ;  /* 0x00007200ff0677ac */ /* 0x000e620008000a00 */
[----:B------:R-:W-:Y:S02]  /*37d0*/  LEA R159, P0, R192, UR28, 0x2 ;  /* 0x0000001cc09f7c11 */ /* 0x000fe4000f8010ff */
[----:B-----5:R-:W-:Y:S02]  /*37e0*/  LEA R126, P2, R160, UR10, 0x8 ;  /* 0x0000000aa07e7c11 */ /* 0x020fe4000f8440ff */
[----:B----4-:R-:W-:-:S02]  /*37f0*/  LEA R128, P3, R189, UR14, 0x8 ;  /* 0x0000000ebd807c11 */ /* 0x010fc4000f8640ff */
[----:B------:R-:W-:Y:S02]  /*3800*/  LEA.HI.X R192, R192, UR29, RZ, 0x2, P0 ;  /* 0x0000001dc0c07c11 */ /* 0x000fe400080f14ff */
[----:B------:R-:W-:Y:S02]  /*3810*/  LEA.HI.X R154, R155, UR11, RZ, 0x2, P2 ;  /* 0x0000000b9b9a7c11 */ /* 0x000fe400090f14ff */
[C---:B------:R-:W-:Y:S02]  /*3820*/  IADD3 R188, P4, P5, R6.reuse, UR18, R157 ;  /* 0x0000001206bc7c10 */ /* 0x040fe4000fd9e09d */
[----:B------:R-:W-:Y:S01]  /*3830*/  IADD3 R158, P0, PT, R6, R159, RZ ;  /* 0x0000009f069e7210 */ /* 0x000fe20007f1e0ff */
[----:B------:R2:W-:Y:S01]  /*3840*/  STL [R1+0x20], R154 ;  /* 0x0000209a01007387 */ /* 0x0005e20000100800 */
[----:B------:R-:W-:Y:S02]  /*3850*/  LEA.HI.X R130, R156, UR15, RZ, 0x2, P3 ;  /* 0x0000000f9c827c11 */ /* 0x000fe400098f14ff */
[----:B------:R-:W-:Y:S01]  /*3860*/  LEA R157, P2, R191, UR30, 0x2 ;  /* 0x0000001ebf9d7c11 */ /* 0x000fe2000f8410ff */
[----:B------:R-:W-:Y:S01]  /*3870*/  IMAD.X R159, RZ, RZ, R192, P0 ;  /* 0x000000ffff9f7224 */ /* 0x000fe200000e06c0 */
[----:B------:R-:W-:Y:S01]  /*3880*/  LEA R155, P3, R190, UR4, 0x2 ;  /* 0x00000004be9b7c11 */ /* 0x000fe2000f8610ff */
[----:B------:R0:W-:Y:S01]  /*3890*/  STL [R1+0x24], R130 ;  /* 0x0000248201007387 */ /* 0x0001e20000100800 */
[----:B------:R-:W-:-:S02]  /*38a0*/  IADD3.X R189, PT, PT, RZ, UR19, RZ, P4, P5 ;  /* 0x00000013ffbd7c10 */ /* 0x000fc4000a7ea4ff */
[----:B------:R-:W-:Y:S02]  /*38b0*/  LEA.HI.X R191, R191, UR31, RZ, 0x2, P2 ;  /* 0x0000001fbfbf7c11 */ /* 0x000fe400090f14ff */
[----:B------:R-:W-:Y:S01]  /*38c0*/  LEA.HI.X R190, R190, UR5, RZ, 0x2, P3 ;  /* 0x00000005bebe7c11 */ /* 0x000fe200098f14ff */
[----:B------:R-:W-:Y:S01]  /*38d0*/  STL.64 [R1+0x18], R188 ;  /* 0x000018bc01007387 */ /* 0x000fe20000100a00 */
[C---:B------:R-:W-:Y:S02]  /*38e0*/  IADD3 R250, P2, PT, R6.reuse, R250, RZ ;  /* 0x000000fa06fa7210 */ /* 0x040fe40007f5e0ff */
[C---:B------:R-:W-:Y:S01]  /*38f0*/  IADD3 R156, P6, PT, R6.reuse, R157, RZ ;  /* 0x0000009d069c7210 */ /* 0x040fe20007fde0ff */
[----:B------:R1:W-:Y:S01]  /*3900*/  STL [R1+0x2c], R252 ;  /* 0x00002cfc01007387 */ /* 0x0003e20000100800 */
[C---:B--2---:R-:W-:Y:S01]  /*3910*/  IADD3 R154, P5, PT, R6.reuse, R155, RZ ;  /* 0x0000009b069a7210 */ /* 0x044fe20007fbe0ff */
[----:B------:R-:W-:Y:S01]  /*3920*/  IMAD.X R251, RZ, RZ, R197, P2 ;  /* 0x000000fffffb7224 */ /* 0x000fe200010e06c5 */
[C---:B------:R-:W-:Y:S01]  /*3930*/  IADD3 R248, P0, PT, R6.reuse, R248, RZ ;  /* 0x000000f806f87210 */ /* 0x040fe20007f1e0ff */
        /* <DEDUP_REMOVED lines=30> */
[----:B------:R2:W-:Y:S01]  /*3b20*/  STL [R1+0x30], R3 ;  /* 0x0000300301007387 */ /* 0x0005e20000100800 */
[----:B------:R-:W-:Y:S01]  /*3b30*/  IADD3 R216, P0, PT, R6, R169, RZ ;  /* 0x000000a906d87210 */ /* 0x000fe20007f1e0ff */
[----:B------:R-:W-:Y:S01]  /*3b40*/  IMAD.MOV.U32 R136, RZ, RZ, R208 ;  /* 0x000000ffff887224 */ /* 0x000fe200078e00d0 */
[----:B0-----:R-:W-:Y:S01]  /*3b50*/  LEA R130, P4, R252, UR16, 0x8 ;  /* 0x00000010fc827c11 */ /* 0x001fe2000f8840ff */
[----:B------:R-:W-:Y:S01]  /*3b60*/  IMAD.X R223, RZ, RZ, R22, P6 ;  /* 0x000000ffffdf7224 */ /* 0x000fe200030e0616 */
[----:B-1----:R-:W-:Y:S01]  /*3b70*/  LEA R252, P3, R3, UR6, 0x8 ;  /* 0x0000000603fc7c11 */ /* 0x002fe2000f8640ff */
[----:B------:R-:W-:Y:S01]  /*3b80*/  IMAD.X R221, RZ, RZ, R20, P5 ;  /* 0x000000ffffdd7224 */ /* 0x000fe200028e0614 */
[C---:B------:R-:W-:Y:S01]  /*3b90*/  IADD3 R214, P6, PT, R6.reuse, R141, RZ ;  /* 0x0000008d06d67210 */ /* 0x040fe20007fde0ff */
[----:B------:R-:W-:Y:S01]  /*3ba0*/  IMAD.X R219, RZ, RZ, R21, P2 ;  /* 0x000000ffffdb7224 */ /* 0x000fe200010e0615 */
[C---:B------:R-:W-:Y:S01]  /*3bb0*/  IADD3 R212, P5, PT, R6.reuse, R170, RZ ;  /* 0x000000aa06d47210 */ /* 0x040fe20007fbe0ff */
[----:B--2---:R-:W-:Y:S01]  /*3bc0*/  IMAD.MOV.U32 R3, RZ, RZ, R210 ;  /* 0x000000ffff037224 */ /* 0x004fe200078e00d2 */
[C---:B------:R-:W-:Y:S01]  /*3bd0*/  IADD3 R210, P2, PT, R6.reuse, R142, RZ ;  /* 0x0000008e06d27210 */ /* 0x040fe20007f5e0ff */
[----:B------:R-:W-:Y:S01]  /*3be0*/  IMAD.X R217, RZ, RZ, R19, P0 ;  /* 0x000000ffffd97224 */ /* 0x000fe200000e0613 */
[----:B------:R-:W-:Y:S01]  /*3bf0*/  IADD3 R208, P0, PT, R6, R171, RZ ;  /* 0x000000ab06d07210 */ /* 0x000fe20007f1e0ff */
[----:B------:R0:W-:Y:S01]  /*3c00*/  STL.64 [R1+0x10], R158 ;  /* 0x0000109e01007387 */ /* 0x0001e20000100a00 */
[----:B------:R-:W-:-:S02]  /*3c10*/  IMAD.MOV.U32 R137, RZ, RZ, R209 ;  /* 0x000000ffff897224 */ /* 0x000fc400078e00d1 */
[----:B------:R-:W-:Y:S01]  /*3c20*/  IMAD.MOV.U32 R134, RZ, RZ, R206 ;  /* 0x000000ffff867224 */ /* 0x000fe200078e00ce */
[----:B------:R-:W-:Y:S01]  /*3c30*/  STL.64 [R1+0x8], R156 ;  /* 0x0000089c01007387 */ /* 0x000fe20000100a00 */
[----:B------:R-:W-:Y:S01]  /*3c40*/  IMAD.X R215, RZ, RZ, R17, P6 ;  /* 0x000000ffffd77224 */ /* 0x000fe200030e0611 */
[C---:B------:R-:W-:Y:S01]  /*3c50*/  IADD3 R206, P6, PT, R6.reuse, R143, RZ ;  /* 0x0000008f06ce7210 */ /* 0x040fe20007fde0ff */
[----:B------:R-:W-:Y:S01]  /*3c60*/  IMAD.X R213, RZ, RZ, R18, P5 ;  /* 0x000000ffffd57224 */ /* 0x000fe200028e0612 */
[----:B------:R1:W-:Y:S01]  /*3c70*/  STL.64 [R1], R154 ;  /* 0x0000009a01007387 */ /* 0x0003e20000100a00 */
[----:B------:R-:W-:Y:S01]  /*3c80*/  IMAD.X R211, RZ, RZ, R16, P2 ;  /* 0x000000ffffd37224 */ /* 0x000fe200010e0610 */
[C---:B------:R-:W-:Y:S01]  /*3c90*/  IADD3 R202, P2, PT, R6.reuse, R144, RZ ;  /* 0x0000009006ca7210 */ /* 0x040fe20007f5e0ff */
[----:B------:R-:W-:Y:S01]  /*3ca0*/  IMAD.X R209, RZ, RZ, R14, P0 ;  /* 0x000000ffffd17224 */ /* 0x000fe200000e060e */
[----:B------:R-:W-:Y:S01]  /*3cb0*/  IADD3 R200, P0, PT, R6, R173, RZ ;  /* 0x000000ad06c87210 */ /* 0x000fe20007f1e0ff */
[----:B------:R-:W-:-:S02]  /*3cc0*/  IMAD.MOV.U32 R138, RZ, RZ, R207 ;  /* 0x000000ffff8a7224 */ /* 0x000fc400078e00cf */
[----:B------:R-:W-:Y:S02]  /*3cd0*/  IMAD.MOV.U32 R135, RZ, RZ, R205 ;  /* 0x000000ffff877224 */ /* 0x000fe400078e00cd */
[----:B0-----:R-:W-:Y:S02]  /*3ce0*/  IMAD.MOV.U32 R158, RZ, RZ, R203 ;  /* 0x000000ffff9e7224 */ /* 0x001fe400078e00cb */
[----:B------:R-:W-:Y:S01]  /*3cf0*/  IMAD.X R207, RZ, RZ, R15, P6 ;  /* 0x000000ffffcf7224 */ /* 0x000fe200030e060f */
[C---:B------:R-:W-:Y:S01]  /*3d00*/  IADD3 R198, P6, PT, R6.reuse, R145, RZ ;  /* 0x0000009106c67210 */ /* 0x040fe20007fde0ff */
[----:B-1----:R-:W-:Y:S01]  /*3d10*/  IMAD.MOV.U32 R154, RZ, RZ, R204 ;  /* 0x000000ffff9a7224 */ /* 0x002fe200078e00cc */
[C---:B------:R-:W-:Y:S01]  /*3d20*/  IADD3 R204, P5, PT, R6.reuse, R172, RZ ;  /* 0x000000ac06cc7210 */ /* 0x040fe20007fbe0ff */
[----:B------:R-:W-:Y:S01]  /*3d30*/  IMAD.X R203, RZ, RZ, R11, P2 ;  /* 0x000000ffffcb7224 */ /* 0x000fe200010e060b */
[C---:B------:R-:W-:Y:S01]  /*3d40*/  IADD3 R194, P2, PT, R6.reuse, R146, RZ ;  /* 0x0000009206c27210 */ /* 0x040fe20007f5e0ff */
[----:B------:R-:W-:Y:S01]  /*3d50*/  IMAD.X R201, RZ, RZ, R12, P0 ;  /* 0x000000ffffc97224 */ /* 0x000fe200000e060c */
[C---:B------:R-:W-:Y:S01]  /*3d60*/  IADD3 R192, P0, PT, R6.reuse, R175, RZ ;  /* 0x000000af06c07210 */ /* 0x040fe20007f1e0ff */
[----:B------:R-:W-:Y:S01]  /*3d70*/  IMAD.X R205, RZ, RZ, R13, P5 ;  /* 0x000000ffffcd7224 */ /* 0x000fe200028e060d */
[----:B------:R-:W-:Y:S01]  /*3d80*/  IADD3 R196, P5, PT, R6, R174, RZ ;  /* 0x000000ae06c47210 */ /* 0x000fe20007fbe0ff */
[----:B------:R-:W-:Y:S01]  /*3d90*/  IMAD.X R199, RZ, RZ, R10, P6 ;  /* 0x000000ffffc77224 */ /* 0x000fe200030e060a */
[----:B------:R-:W-:Y:S01]  /*3da0*/  LOP3.LUT R13, R2, 0x50, RZ, 0x3c, !PT ;  /* 0x00000050020d7812 */ /* 0x000fe200078e3cff */
[----:B------:R-:W-:Y:S01]  /*3db0*/  IMAD.X R195, RZ, RZ, R9, P2 ;  /* 0x000000ffffc37224 */ /* 0x000fe200010e0609 */
[C---:B------:R-:W-:Y:S01]  /*3dc0*/  IADD3 R10, P2, PT, R6.reuse, R148, RZ ;  /* 0x00000094060a7210 */ /* 0x040fe20007f5e0ff */
[----:B------:R-:W-:Y:S01]  /*3dd0*/  IMAD.X R197, RZ, RZ, R8, P5 ;  /* 0x000000ffffc57224 */ /* 0x000fe200028e0608 */
[C---:B------:R-:W-:Y:S01]  /*3de0*/  IADD3 R188, P5, PT, R6.reuse, R176, RZ ;  /* 0x000000b006bc7210 */ /* 0x040fe20007fbe0ff */
[----:B------:R-:W-:Y:S01]  /*3df0*/  IMAD.X R193, RZ, RZ, R7, P0 ;  /* 0x000000ffffc17224 */ /* 0x000fe200000e0607 */
[----:B------:R-:W-:-:S02]  /*3e00*/  IADD3 R166, P0, PT, R6, R166, RZ ;  /* 0x000000a606a67210 */ /* 0x000fc40007f1e0ff */
[C---:B------:R-:W-:Y:S01]  /*3e10*/  LOP3.LUT R17, R2.reuse, 0x60, RZ, 0x3c, !PT ;  /* 0x0000006002117812 */ /* 0x040fe200078e3cff */
[----:B------:R-:W-:Y:S01]  /*3e20*/  STS.128 [R13+UR21], R24 ;  /* 0x000000180d007988 */ /* 0x000fe20008000c15 */
[----:B------:R-:W-:Y:S01]  /*3e30*/  LOP3.LUT R7, R2, 0x70, RZ, 0x3c, !PT ;  /* 0x0000007002077812 */ /* 0x000fe200078e3cff */
[----:B------:R-:W-:Y:S01]  /*3e40*/  IMAD.X R189, RZ, RZ, R5, P5 ;  /* 0x000000ffffbd7224 */ /* 0x000fe200028e0605 */
[C---:B------:R-:W-:Y:S01]  /*3e50*/  IADD3 R190, P6, PT, R6.reuse, R147, RZ ;  /* 0x0000009306be7210 */ /* 0x040fe20007fde0ff */
[----:B------:R-:W-:Y:S01]  /*3e60*/  IMAD.X R11, RZ, RZ, R177, P2 ;  /* 0x000000ffff0b7224 */ /* 0x000fe200010e06b1 */
[----:B------:R-:W-:Y:S01]  /*3e70*/  STS.128 [R17+UR21], R28 ;  /* 0x0000001c11007988 */ /* 0x000fe20008000c15 */
[----:B------:R-:W-:Y:S01]  /*3e80*/  IMAD.X R167, RZ, RZ, R158, P0 ;  /* 0x000000ffffa77224 */ /* 0x000fe200000e069e */
[C---:B------:R-:W-:Y:S01]  /*3e90*/  IADD3 R162, P5, PT, R6.reuse, R162, RZ ;  /* 0x000000a206a27210 */ /* 0x040fe20007fbe0ff */
[----:B------:R-:W-:Y:S01]  /*3ea0*/  IMAD.X R191, RZ, RZ, R4, P6 ;  /* 0x000000ffffbf7224 */ /* 0x000fe200030e0604 */
[C---:B------:R-:W-:Y:S01]  /*3eb0*/  IADD3 R140, P2, PT, R6.reuse, R140, RZ ;  /* 0x0000008c068c7210 */ /* 0x040fe20007f5e0ff */
[----:B------:R-:W-:Y:S01]  /*3ec0*/  STS.128 [R7+UR21], R32 ;  /* 0x0000002007007988 */ /* 0x000fe20008000c15 */
[----:B------:R-:W-:Y:S01]  /*3ed0*/  BAR.SYNC.DEFER_BLOCKING 0x0 ;  /* 0x0000000000007b1d */ /* 0x000fe20000010000 */
        /* <DEDUP_REMOVED lines=25> */
[----:B------:R-:W-:Y:S01]  /*4070*/  LDSM.16.M88.4 R180, [R0+0x100] ;  /* 0x0001000000b4783b */ /* 0x000fe20000000200 */
[----:B------:R-:W-:-:S03]  /*4080*/  IADD3 R152, P6, PT, R6, R153, RZ ;  /* 0x0000009906987210 */ /* 0x000fc60007fde0ff */
[----:B------:R-:W0:Y:S02]  /*4090*/  LDSM.16.M88.4 R184, [R0] ;  /* 0x0000000000b8783b */ /* 0x000e240000000200 */
[----:B------:R-:W-:Y:S01]  /*40a0*/  IMAD.X R153, RZ, RZ, R3, P6 ;  /* 0x000000ffff997224 */ /* 0x000fe200030e0603 */
[C---:B------:R-:W-:Y:S01]  /*40b0*/  IADD3 R4, P6, PT, R6.reuse, R110, RZ ;  /* 0x0000006e06047210 */ /* 0x040fe20007fde0ff */
[----:B------:R-:W-:Y:S04]  /*40c0*/  LDSM.16.M88.4 R176, [R0+0x200] ;  /* 0x0002000000b0783b */ /* 0x000fe80000000200 */
[----:B------:R-:W-:Y:S04]  /*40d0*/  LDSM.16.M88.4 R172, [R0+0x300] ;  /* 0x0003000000ac783b */ /* 0x000fe80000000200 */
[----:B------:R-:W-:Y:S04]  /*40e0*/  LDSM.16.M88.4 R168, [R0+0x400] ;  /* 0x0004000000a8783b */ /* 0x000fe80000000200 */
[----:B------:R-:W-:Y:S04]  /*40f0*/  LDSM.16.M88.4 R32, [R0+0x500] ;  /* 0x000500000020783b */ /* 0x000fe80000000200 */
[----:B------:R-:W-:Y:S04]  /*4100*/  LDSM.16.M88.4 R28, [R0+0x600] ;  /* 0x00060000001c783b */ /* 0x000fe80000000200 */
[----:B------:R-:W-:Y:S01]  /*4110*/  LDSM.16.M88.4 R24, [R0+0x700] ;  /* 0x000700000018783b */ /* 0x000fe20000000200 */
[----:B------:R-:W-:Y:S01]  /*4120*/  BAR.SYNC.DEFER_BLOCKING 0x0 ;  /* 0x0000000000007b1d */ /* 0x000fe20000010000 */
[----:B------:R-:W-:Y:S01]  /*4130*/  IMAD.X R149, RZ, RZ, R112, P2 ;  /* 0x000000ffff957224 */ /* 0x000fe200010e0670 */
[C---:B------:R-:W-:Y:S01]  /*4140*/  IADD3 R144, P2, PT, R6.reuse, R113, RZ ;  /* 0x0000007106907210 */ /* 0x040fe20007f5e0ff */
[----:B------:R-:W-:Y:S01]  /*4150*/  IMAD.X R5, RZ, RZ, R115, P6 ;  /* 0x000000ffff057224 */ /* 0x000fe200030e0673 */
[----:B------:R-:W-:Y:S01]  /*4160*/  IADD3 R138, P6, PT, R6, R116, RZ ;  /* 0x00000074068a7210 */ /* 0x000fe20007fde0ff */
[----:B------:R-:W-:-:S02]  /*4170*/  IMAD.X R137, RZ, RZ, R123, P5 ;  /* 0x000000ffff897224 */ /* 0x000fc400028e067b */
        /* <DEDUP_REMOVED lines=12> */
[----:B------:R-:W2:Y:S01]  /*4240*/  LDL.LU R110, [R1+0x88] ;  /* 0x00008800016e7983 */ /* 0x000ea20000300800 */
[----:B------:R-:W-:-:S02]  /*4250*/  IADD3 R6, P5, PT, R6, R252, RZ ;  /* 0x000000fc06067210 */ /* 0x000fc40007fbe0ff */
[C---:B------:R-:W-:Y:S01]  /*4260*/  LOP3.LUT R3, R2.reuse, 0x20, RZ, 0x3c, !PT ;  /* 0x0000002002037812 */ /* 0x040fe200078e3cff */
[----:B------:R-:W2:Y:S01]  /*4270*/  LDL.LU R111, [R1+0x84] ;  /* 0x00008400016f7983 */ /* 0x000ea20000300800 */
[----:B------:R-:W-:-:S03]  /*4280*/  LOP3.LUT R252, R2, 0x30, RZ, 0x3c, !PT ;  /* 0x0000003002fc7812 */ /* 0x000fc600078e3cff */
[----:B------:R1:W-:Y:S01]  /*4290*/  STS.128 [R2+UR21], R68 ;  /* 0x0000004402007988 */ /* 0x0003e20008000c15 */
[----:B------:R-:W-:-:S03]  /*42a0*/  LOP3.LUT R9, R2, 0x40, RZ, 0x3c, !PT ;  /* 0x0000004002097812 */ /* 0x000fc600078e3cff */
[----:B------:R-:W3:Y:S04]  /*42b0*/  LDL.LU R112, [R1+0x80] ;  /* 0x0000800001707983 */ /* 0x000ee80000300800 */
[----:B------:R-:W3:Y:S04]  /*42c0*/  LDL.LU R113, [R1+0x7c] ;  /* 0x00007c0001717983 */ /* 0x000ee80000300800 */
[----:B------:R-:W3:Y:S01]  /*42d0*/  LDL.LU R114, [R1+0x78] ;  /* 0x0000780001727983 */ /* 0x000ee20000300800 */
[----:B-1----:R-:W-:-:S03]  /*42e0*/  LOP3.LUT R71, R2, 0x10, RZ, 0x3c, !PT ;  /* 0x0000001002477812 */ /* 0x002fc600078e3cff */
[----:B------:R-:W3:Y:S04]  /*42f0*/  LDL.LU R115, [R1+0x74] ;  /* 0x0000740001737983 */ /* 0x000ee80000300800 */
[----:B------:R-:W-:Y:S04]  /*4300*/  STS.128 [R71+UR21], R72 ;  /* 0x0000004847007988 */ /* 0x000fe80008000c15 */
[----:B------:R-:W-:Y:S04]  /*4310*/  STS.128 [R3+UR21], R76 ;  /* 0x0000004c03007988 */ /* 0x000fe80008000c15 */
[----:B------:R-:W-:Y:S04]  /*4320*/  STS.128 [R252+UR21], R80 ;  /* 0x00000050fc007988 */ /* 0x000fe80008000c15 */
[----:B------:R-:W-:Y:S04]  /*4330*/  STS.128 [R9+UR21], R84 ;  /* 0x0000005409007988 */ /* 0x000fe80008000c15 */
[----:B------:R-:W-:Y:S04]  /*4340*/  STS.128 [R13+UR21], R88 ;  /* 0x000000580d007988 */ /* 0x000fe80008000c15 */
[----:B------:R-:W-:Y:S04]  /*4350*/  STS.128 [R17+UR21], R92 ;  /* 0x0000005c11007988 */ /* 0x000fe80008000c15 */
[----:B------:R-:W-:Y:S01]  /*4360*/  STS.128 [R7+UR21], R96 ;  /* 0x0000006007007988 */ /* 0x000fe20008000c15 */
[----:B------:R-:W-:Y:S06]  /*4370*/  BAR.SYNC.DEFER_BLOCKING 0x0 ;  /* 0x0000000000007b1d */ /* 0x000fec0000010000 */
[----:B------:R-:W4:Y:S04]  /*4380*/  LDL.LU R116, [R1+0x70] ;  /* 0x0000700001747983 */ /* 0x000f280000300800 */
[----:B------:R-:W4:Y:S04]  /*4390*/  LDL.LU R117, [R1+0x6c] ;  /* 0x00006c0001757983 */ /* 0x000f280000300800 */
[----:B------:R-:W4:Y:S04]  /*43a0*/  LDL.LU R118, [R1+0x68] ;  /* 0x0000680001767983 */ /* 0x000f280000300800 */
[----:B------:R-:W4:Y:S04]  /*43b0*/  LDL.LU R119, [R1+0x64] ;  /* 0x0000640001777983 */ /* 0x000f280000300800 */
[----:B------:R-:W-:Y:S04]  /*43c0*/  LDSM.16.M88.4 R96, [R0] ;  /* 0x000000000060783b */ /* 0x000fe80000000200 */
[----:B------:R-:W-:Y:S04]  /*43d0*/  LDSM.16.M88.4 R88, [R0+0x100] ;  /* 0x000100000058783b */ /* 0x000fe80000000200 */
[----:B------:R-:W-:Y:S04]  /*43e0*/  LDSM.16.M88.4 R80, [R0+0x200] ;  /* 0x000200000050783b */ /* 0x000fe80000000200 */
[----:B------:R-:W-:Y:S04]  /*43f0*/  LDSM.16.M88.4 R72, [R0+0x300] ;  /* 0x000300000048783b */ /* 0x000fe80000000200 */
[----:B------:R-:W-:Y:S04]  /*4400*/  LDSM.16.M88.4 R92, [R0+0x400] ;  /* 0x00040000005c783b */ /* 0x000fe80000000200 */
[----:B------:R-:W-:Y:S04]  /*4410*/  LDSM.16.M88.4 R84, [R0+0x500] ;  /* 0x000500000054783b */ /* 0x000fe80000000200 */
[----:B------:R-:W-:Y:S04]  /*4420*/  LDSM.16.M88.4 R76, [R0+0x600] ;  /* 0x00060000004c783b */ /* 0x000fe80000000200 */
[----:B------:R-:W-:Y:S01]  /*4430*/  LDSM.16.M88.4 R68, [R0+0x700] ;  /* 0x000700000044783b */ /* 0x000fe20000000200 */
[----:B------:R-:W-:Y:S06]  /*4440*/  BAR.SYNC.DEFER_BLOCKING 0x0 ;  /* 0x0000000000007b1d */ /* 0x000fec0000010000 */
[----:B------:R-:W5:Y:S04]  /*4450*/  LDL.LU R120, [R1+0x60] ;  /* 0x0000600001787983 */ /* 0x000f680000300800 */
[----:B------:R-:W5:Y:S04]  /*4460*/  LDL.LU R121, [R1+0x5c] ;  /* 0x00005c0001797983 */ /* 0x000f680000300800 */
[----:B------:R-:W5:Y:S04]  /*4470*/  LDL.LU R122, [R1+0x58] ;  /* 0x00005800017a7983 */ /* 0x000f680000300800 */
[----:B------:R-:W5:Y:S04]  /*4480*/  LDL.LU R123, [R1+0x54] ;  /* 0x00005400017b7983 */ /* 0x000f680000300800 */
[----:B------:R1:W-:Y:S04]  /*4490*/  STS.128 [R2+UR21], R36 ;  /* 0x0000002402007988 */ /* 0x0003e80008000c15 */
[----:B------:R-:W2:Y:S04]  /*44a0*/  LDL.LU R124, [R1+0x50] ;  /* 0x00005000017c7983 */ /* 0x000ea80000300800 */
[----:B------:R-:W2:Y:S04]  /*44b0*/  LDL.LU R125, [R1+0x4c] ;  /* 0x00004c00017d7983 */ /* 0x000ea80000300800 */
[----:B------:R-:W2:Y:S01]  /*44c0*/  LDL.LU R126, [R1+0x48] ;  /* 0x00004800017e7983 */ /* 0x000ea20000300800 */
[----:B-1----:R-:W-:-:S03]  /*44d0*/  LOP3.LUT R39, R2, 0x10, RZ, 0x3c, !PT ;  /* 0x0000001002277812 */ /* 0x002fc600078e3cff */
[----:B------:R-:W2:Y:S04]  /*44e0*/  LDL.LU R127, [R1+0x44] ;  /* 0x00004400017f7983 */ /* 0x000ea80000300800 */
        /* <DEDUP_REMOVED lines=8> */
[----:B------:R-:W2:Y:S04]  /*4570*/  LDL.LU R128, [R1+0x40] ;  /* 0x0000400001807983 */ /* 0x000ea80000300800 */
[----:B------:R-:W2:Y:S04]  /*4580*/  LDL.LU R129, [R1+0x3c] ;  /* 0x00003c0001817983 */ /* 0x000ea80000300800 */
[----:B------:R-:W2:Y:S04]  /*4590*/  LDL.LU R130, [R1+0x38] ;  /* 0x0000380001827983 */ /* 0x000ea80000300800 */
[----:B------:R-:W2:Y:S04]  /*45a0*/  LDL.LU R131, [R1+0x34] ;  /* 0x0000340001837983 */ /* 0x000ea80000300800 */
[----:B------:R-:W1:Y:S04]  /*45b0*/  LDSM.16.M88.4 R36, [R0] ;  /* 0x000000000024783b */ /* 0x000e680000000200 */
[----:B------:R-:W0:Y:S04]  /*45c0*/  LDSM.16.M88.4 R40, [R0+0x100] ;  /* 0x000100000028783b */ /* 0x000e280000000200 */
[----:B------:R-:W0:Y:S04]  /*45d0*/  LDSM.16.M88.4 R44, [R0+0x200] ;  /* 0x00020000002c783b */ /* 0x000e280000000200 */
[----:B------:R-:W0:Y:S04]  /*45e0*/  LDSM.16.M88.4 R48, [R0+0x300] ;  /* 0x000300000030783b */ /* 0x000e280000000200 */
[----:B------:R-:W0:Y:S04]  /*45f0*/  LDSM.16.M88.4 R52, [R0+0x400] ;  /* 0x000400000034783b */ /* 0x000e280000000200 */
[----:B------:R-:W0:Y:S04]  /*4600*/  LDSM.16.M88.4 R56, [R0+0x500] ;  /* 0x000500000038783b */ /* 0x000e280000000200 */
[----:B------:R-:W0:Y:S04]  /*4610*/  LDSM.16.M88.4 R60, [R0+0x600] ;  /* 0x00060000003c783b */ /* 0x000e280000000200 */
[----:B------:R-:W0:Y:S01]  /*4620*/  LDSM.16.M88.4 R64, [R0+0x700] ;  /* 0x000700000040783b */ /* 0x000e220000000200 */
[----:B------:R-:W-:Y:S06]  /*4630*/  BAR.SYNC.DEFER_BLOCKING 0x0 ;  /* 0x0000000000007b1d */ /* 0x000fec0000010000 */
[----:B------:R1:W-:Y:S04]  /*4640*/  STS.128 [R2+UR21], R100 ;  /* 0x0000006402007988 */ /* 0x0003e80008000c15 */
[----:B-1----:R-:W2:Y:S04]  /*4650*/  LDL.LU R2, [R1+0x28] ;  /* 0x0000280001027983 */ /* 0x002ea80000300800 */
[----:B------:R-:W3:Y:S04]  /*4660*/  LDL.LU.64 R100, [R1+0x8] ;  /* 0x0000080001647983 */ /* 0x000ee80000300a00 */
[----:B------:R-:W3:Y:S04]  /*4670*/  LDL.LU.64 R102, [R1] ;  /* 0x0000000001667983 */ /* 0x000ee80000300a00 */
[----:B--2---:R1:W-:Y:S04]  /*4680*/  STS.128 [R2+UR21], R104 ;  /* 0x0000006802007988 */ /* 0x0043e80008000c15 */
[----:B-1----:R-:W0:Y:S04]  /*4690*/  LDL.LU.64 R104, [R1+0x18] ;  /* 0x0000180001687983 */ /* 0x002e280000300a00 */
[----:B------:R-:W2:Y:S04]  /*46a0*/  LDL.LU.64 R106, [R1+0x10] ;  /* 0x00001000016a7983 */ /* 0x000ea80000300a00 */
[----:B------:R1:W-:Y:S04]  /*46b0*/  STS.128 [R3+UR21], R108 ;  /* 0x0000006c03007988 */ /* 0x0003e80008000c15 */
[----:B---3--:R3:W-:Y:S04]  /*46c0*/  STS.128 [R252+UR21], R112 ;  /* 0x00000070fc007988 */ /* 0x0087e80008000c15 */
[----:B----4-:R-:W-:Y:S04]  /*46d0*/  STS.128 [R9+UR21], R116 ;  /* 0x0000007409007988 */ /* 0x010fe80008000c15 */
[----:B-1----:R-:W4:Y:S04]  /*46e0*/  LDL.LU R3, [R1+0x30] ;  /* 0x0000300001037983 */ /* 0x002f280000300800 */
[----:B---3--:R-:W3:Y:S04]  /*46f0*/  LDL.LU R252, [R1+0x2c] ;  /* 0x00002c0001fc7983 */ /* 0x008ee80000300800 */
[----:B-----5:R-:W-:Y:S04]  /*4700*/  STS.128 [R13+UR21], R120 ;  /* 0x000000780d007988 */ /* 0x020fe80008000c15 */
[----:B------:R1:W-:Y:S04]  /*4710*/  STS.128 [R17+UR21], R124 ;  /* 0x0000007c11007988 */ /* 0x0003e80008000c15 */
[----:B------:R-:W-:Y:S01]  /*4720*/  STS.128 [R7+UR21], R128 ;  /* 0x0000008007007988 */ /* 0x000fe20008000c15 */
[----:B------:R-:W-:Y:S06]  /*4730*/  BAR.SYNC.DEFER_BLOCKING 0x0 ;  /* 0x0000000000007b1d */ /* 0x000fec0000010000 */
[----:B-1----:R-:W5:Y:S04]  /*4740*/  LDL.LU R17, [R1+0x20] ;  /* 0x0000200001117983 */ /* 0x002f680000300800 */
[----:B------:R-:W3:Y:S04]  /*4750*/  LDL.LU R13, [R1+0x24] ;  /* 0x00002400010d7983 */ /* 0x000ee80000300800 */
[----:B0-----:R-:W-:Y:S04]  /*4760*/  STG.E desc[UR24][R104.64], R184 ;  /* 0x000000b868007986 */ /* 0x001fe8000c101918 */
[----:B------:R-:W-:Y:S04]  /*4770*/  STG.E desc[UR24][R104.64+0x80], R36 ;  /* 0x0000802468007986 */ /* 0x000fe8000c101918 */
[----:B--2---:R-:W-:Y:S04]  /*4780*/  STG.E desc[UR24][R106.64], R185 ;  /* 0x000000b96a007986 */ /* 0x004fe8000c101918 */
[----:B------:R-:W-:Y:S04]  /*4790*/  STG.E desc[UR24][R106.64+0x80], R37 ;  /* 0x000080256a007986 */ /* 0x000fe8000c101918 */
        /* <DEDUP_REMOVED lines=30> */
[----:B------:R-:W0:Y:S04]  /*4980*/  LDSM.16.M88.4 R36, [R0] ;  /* 0x000000000024783b */ /* 0x000e280000000200 */
        /* <DEDUP_REMOVED lines=8> */
[----:B------:R-:W1:Y:S04]  /*4a10*/  LDSM.16.M88.4 R40, [R0+0x100] ;  /* 0x000100000028783b */ /* 0x000e680000000200 */
[----:B------:R-:W-:Y:S04]  /*4a20*/  STG.E desc[UR24][R216.64], R33 ;  /* 0x00000021d8007986 */ /* 0x000fe8000c101918 */
[----:B------:R-:W-:Y:S04]  /*4a30*/  STG.E desc[UR24][R216.64+0x80], R57 ;  /* 0x00008039d8007986 */ /* 0x000fe8000c101918 */
[----:B------:R-:W-:Y:S04]  /*4a40*/  STG.E desc[UR24][R214.64], R34 ;  /* 0x00000022d6007986 */ /* 0x000fe8000c101918 */
[----:B------:R-:W-:Y:S04]  /*4a50*/  STG.E desc[UR24][R214.64+0x80], R58 ;  /* 0x0000803ad6007986 */ /* 0x000fe8000c101918 */
[----:B------:R-:W-:Y:S04]  /*4a60*/  STG.E desc[UR24][R212.64], R35 ;  /* 0x00000023d4007986 */ /* 0x000fe8000c101918 */
[----:B------:R-:W2:Y:S04]  /*4a70*/  LDSM.16.M88.4 R32, [R0+0x200] ;  /* 0x000200000020783b */ /* 0x000ea80000000200 */
        /* <DEDUP_REMOVED lines=17> */
[----:B------:R-:W-:Y:S04]  /*4b90*/  STG.E desc[UR24][R196.64+0x80], R67 ;  /* 0x00008043c4007986 */ /* 0x000fe8000c101918 */
[----:B------:R-:W-:Y:S04]  /*4ba0*/  STG.E desc[UR24][R194.64], R96 ;  /* 0x00000060c2007986 */ /* 0x000fe8000c101918 */
[----:B0-----:R-:W-:Y:S04]  /*4bb0*/  STG.E desc[UR24][R194.64+0x80], R36 ;  /* 0x00008024c2007986 */ /* 0x001fe8000c101918 */
[----:B------:R-:W0:Y:S04]  /*4bc0*/  LDSM.16.M88.4 R24, [R0+0x400] ;  /* 0x000400000018783b */ /* 0x000e280000000200 */
[----:B------:R-:W-:Y:S04]  /*4bd0*/  STG.E desc[UR24][R192.64], R97 ;  /* 0x00000061c0007986 */ /* 0x000fe8000c101918 */
[----:B------:R-:W-:Y:S04]  /*4be0*/  STG.E desc[UR24][R192.64+0x80], R37 ;  /* 0x00008025c0007986 */ /* 0x000fe8000c101918 */
[----:B------:R-:W-:Y:S04]  /*4bf0*/  STG.E desc[UR24][R190.64], R98 ;  /* 0x00000062be007986 */ /* 0x000fe8000c101918 */
[----:B------:R-:W-:Y:S04]  /*4c00*/  STG.E desc[UR24][R190.64+0x80], R38 ;  /* 0x00008026be007986 */ /* 0x000fe8000c101918 */
[----:B------:R-:W-:Y:S04]  /*4c10*/  STG.E desc[UR24][R188.64], R99 ;  /* 0x00000063bc007986 */ /* 0x000fe8000c101918 */
[----:B------:R-:W-:Y:S04]  /*4c20*/  STG.E desc[UR24][R188.64+0x80], R39 ;  /* 0x00008027bc007986 */ /* 0x000fe8000c101918 */
[----:B------:R-:W-:Y:S04]  /*4c30*/  STG.E desc[UR24][R10.64], R88 ;  /* 0x000000580a007986 */ /* 0x000fe8000c101918 */
[----:B-1----:R-:W-:Y:S04]  /*4c40*/  STG.E desc[UR24][R10.64+0x80], R40 ;  /* 0x000080280a007986 */ /* 0x002fe8000c101918 */
        /* <DEDUP_REMOVED lines=8> */
[----:B--2---:R-:W-:Y:S04]  /*4cd0*/  STG.E desc[UR24][R140.64+0x80], R32 ;  /* 0x000080208c007986 */ /* 0x004fe8000c101918 */
[----:B------:R-:W2:Y:S04]  /*4ce0*/  LDSM.16.M88.4 R36, [R0+0x600] ;  /* 0x000600000024783b */ /* 0x000ea80000000200 */
[----:B------:R-:W-:Y:S04]  /*4cf0*/  STG.E desc[UR24][R160.64], R81 ;  /* 0x00000051a0007986 */ /* 0x000fe8000c101918 */
[----:B------:R-:W-:Y:S04]  /*4d00*/  STG.E desc[UR24][R160.64+0x80], R33 ;  /* 0x00008021a0007986 */ /* 0x000fe8000c101918 */
[----:B------:R-:W-:Y:S04]  /*4d10*/  STG.E desc[UR24][R158.64], R82 ;  /* 0x000000529e007986 */ /* 0x000fe8000c101918 */
[----:B------:R-:W-:Y:S04]  /*4d20*/  STG.E desc[UR24][R158.64+0x80], R34 ;  /* 0x000080229e007986 */ /* 0x000fe8000c101918 */
[----:B------:R-:W-:Y:S04]  /*4d30*/  STG.E desc[UR24][R156.64+0x80], R35 ;  /* 0x000080239c007986 */ /* 0x000fe8000c101918 */
[----:B------:R-:W0:Y:S04]  /*4d40*/  LDSM.16.M88.4 R32, [R0+0x700] ;  /* 0x000700000020783b */ /* 0x000e280000000200 */
[----:B------:R0:W-:Y:S01]  /*4d50*/  STG.E desc[UR24][R156.64], R83 ;  /* 0x000000539c007986 */ /* 0x0001e2000c101918 */
[----:B---3--:R-:W-:-:S03]  /*4d60*/  IMAD.SHL.U32 R252, R252, 0x40, RZ ;  /* 0x00000040fcfc7824 */ /* 0x008fc600078e00ff */
[----:B------:R3:W-:Y:S04]  /*4d70*/  STG.E desc[UR24][R22.64], R72 ;  /* 0x0000004816007986 */ /* 0x0007e8000c101918 */
[----:B------:R3:W-:Y:S01]  /*4d80*/  STG.E desc[UR24][R22.64+0x80], R28 ;  /* 0x0000801c16007986 */ /* 0x0007e2000c101918 */
[----:B----4-:R-:W-:-:S03]  /*4d90*/  IMAD.SHL.U32 R3, R3, 0x40, RZ ;  /* 0x0000004003037824 */ /* 0x010fc600078e00ff */
[----:B------:R3:W-:Y:S04]  /*4da0*/  STG.E desc[UR24][R154.64], R73 ;  /* 0x000000499a007986 */ /* 0x0007e8000c101918 */
[----:B------:R3:W-:Y:S04]  /*4db0*/  STG.E desc[UR24][R154.64+0x80], R29 ;  /* 0x0000801d9a007986 */ /* 0x0007e8000c101918 */
[----:B------:R3:W-:Y:S04]  /*4dc0*/  STG.E desc[UR24][R152.64], R74 ;  /* 0x0000004a98007986 */ /* 0x0007e8000c101918 */
[----:B------:R3:W-:Y:S04]  /*4dd0*/  STG.E desc[UR24][R152.64+0x80], R30 ;  /* 0x0000801e98007986 */ /* 0x0007e8000c101918 */
[----:B------:R3:W-:Y:S04]  /*4de0*/  STG.E desc[UR24][R150.64], R75 ;  /* 0x0000004b96007986 */ /* 0x0007e8000c101918 */
[----:B------:R3:W-:Y:S04]  /*4df0*/  STG.E desc[UR24][R150.64+0x80], R31 ;  /* 0x0000801f96007986 */ /* 0x0007e8000c101918 */
[----:B------:R3:W-:Y:S04]  /*4e00*/  STG.E desc[UR24][R148.64], R92 ;  /* 0x0000005c94007986 */ /* 0x0007e8000c101918 */
[----:B0-----:R3:W-:Y:S01]  /*4e10*/  STG.E desc[UR24][R148.64+0x80], R24 ;  /* 0x0000801894007986 */ /* 0x0017e2000c101918 */
[----:B------:R-:W-:-:S03]  /*4e20*/  LEA.HI.X R252, R252, UR17, RZ, 0x2, P4 ;  /* 0x00000011fcfc7c11 */ /* 0x000fc6000a0f14ff */
[----:B------:R3:W-:Y:S04]  /*4e30*/  STG.E desc[UR24][R14.64], R93 ;  /* 0x0000005d0e007986 */ /* 0x0007e8000c101918 */
[----:B------:R3:W-:Y:S01]  /*4e40*/  STG.E desc[UR24][R14.64+0x80], R25 ;  /* 0x000080190e007986 */ /* 0x0007e2000c101918 */
[----:B------:R-:W-:-:S03]  /*4e50*/  LEA.HI.X R3, R3, UR7, RZ, 0x2, P3 ;  /* 0x0000000703037c11 */ /* 0x000fc600098f14ff */
[----:B------:R3:W-:Y:S04]  /*4e60*/  STG.E desc[UR24][R4.64], R94 ;  /* 0x0000005e04007986 */ /* 0x0007e8000c101918 */
[----:B------:R3:W-:Y:S04]  /*4e70*/  STG.E desc[UR24][R4.64+0x80], R26 ;  /* 0x0000801a04007986 */ /* 0x0007e8000c101918 */
[----:B------:R3:W-:Y:S04]  /*4e80*/  STG.E desc[UR24][R146.64], R95 ;  /* 0x0000005f92007986 */ /* 0x0007e8000c101918 */
[----:B------:R3:W-:Y:S01]  /*4e90*/  STG.E desc[UR24][R146.64+0x80], R27 ;  /* 0x0000801b92007986 */ /* 0x0007e2000c101918 */
[----:B-----5:R-:W-:-:S03]  /*4ea0*/  IMAD.X R17, RZ, RZ, R17, P2 ;  /* 0x000000ffff117224 */ /* 0x020fc600010e0611 */
[----:B------:R3:W-:Y:S04]  /*4eb0*/  STG.E desc[UR24][R144.64], R84 ;  /* 0x0000005490007986 */ /* 0x0007e8000c101918 */
[----:B-1----:R3:W-:Y:S01]  /*4ec0*/  STG.E desc[UR24][R144.64+0x80], R44 ;  /* 0x0000802c90007986 */ /* 0x0027e2000c101918 */
[----:B------:R-:W-:-:S03]  /*4ed0*/  IMAD.X R13, RZ, RZ, R13, P0 ;  /* 0x000000ffff0d7224 */ /* 0x000fc600000e060d */
[----:B------:R3:W-:Y:S04]  /*4ee0*/  STG.E desc[UR24][R142.64], R85 ;  /* 0x000000558e007986 */ /* 0x0007e8000c101918 */
[----:B------:R3:W-:Y:S01]  /*4ef0*/  STG.E desc[UR24][R142.64+0x80], R45 ;  /* 0x0000802d8e007986 */ /* 0x0007e2000c101918 */
[----:B------:R-:W-:-:S03]  /*4f00*/  IMAD.X R9, RZ, RZ, R252, P6 ;  /* 0x000000ffff097224 */ /* 0x000fc600030e06fc */
[----:B------:R3:W-:Y:S04]  /*4f10*/  STG.E desc[UR24][R138.64], R86 ;  /* 0x000000568a007986 */ /* 0x0007e8000c101918 */
[----:B------:R3:W-:Y:S01]  /*4f20*/  STG.E desc[UR24][R138.64+0x80], R46 ;  /* 0x0000802e8a007986 */ /* 0x0007e2000c101918 */
[----:B------:R-:W-:-:S03]  /*4f30*/  IMAD.X R7, RZ, RZ, R3, P5 ;  /* 0x000000ffff077224 */ /* 0x000fc600028e0603 */
[----:B------:R3:W-:Y:S04]  /*4f40*/  STG.E desc[UR24][R136.64], R87 ;  /* 0x0000005788007986 */ /* 0x0007e8000c101918 */
[----:B------:R3:W-:Y:S04]  /*4f50*/  STG.E desc[UR24][R136.64+0x80], R47 ;  /* 0x0000802f88007986 */ /* 0x0007e8000c101918 */
[----:B------:R3:W-:Y:S04]  /*4f60*/  STG.E desc[UR24][R134.64], R76 ;  /* 0x0000004c86007986 */ /* 0x0007e8000c101918 */
[----:B--2---:R3:W-:Y:S04]  /*4f70*/  STG.E desc[UR24][R134.64+0x80], R36 ;  /* 0x0000802486007986 */ /* 0x0047e8000c101918 */
[----:B------:R3:W-:Y:S04]  /*4f80*/  STG.E desc[UR24][R132.64], R77 ;  /* 0x0000004d84007986 */ /* 0x0007e8000c101918 */
        /* <DEDUP_REMOVED lines=12> */
[----:B------:R3:W-:Y:S01]  /*5050*/  STG.E desc[UR24][R6.64+0x80], R35 ;  /* 0x0000802306007986 */ /* 0x0007e2000c101918 */
[----:B------:R-:W-:Y:S06]  /*5060*/  BAR.SYNC.DEFER_BLOCKING 0x0 ;  /* 0x0000000000007b1d */ /* 0x000fec0000010000 */
[----:B------:R-:W-:Y:S05]  /*5070*/  @P1 BRA `(.L_x_8) ;  /* 0x00000000009c1947 */ /* 0x000fea0003800000 */
[----:B------:R-:W-:Y:S01]  /*5080*/  NOP ;  /* 0x0000000000007918 */ /* 0x000fe20000000000 */
[----:B------:R-:W-:Y:S01]  /*5090*/  UMOV UR4, 0x50 ;  /* 0x0000005000047882 */ /* 0x000fe20000000000 */
[----:B------:R-:W-:Y:S01]  /*50a0*/  IMAD.U32 R0, RZ, RZ, UR26 ;  /* 0x0000001aff007e24 */ /* 0x000fe2000f8e00ff */
[----:B------:R-:W-:Y:S01]  /*50b0*/  ULEA UR20, UR20, UR4, 0x18 ;  /* 0x0000000414147291 */ /* 0x000fe2000f8ec0ff */
[----:B------:R-:W-:Y:S02]  /*50c0*/  IMAD.MOV.U32 R3, RZ, RZ, 0xf ;  /* 0x0000000fff037424 */ /* 0x000fe400078e00ff */
[----:B---3--:R-:W-:Y:S01]  /*50d0*/  IMAD.MOV.U32 R7, RZ, RZ, 0x1 ;  /* 0x00000001ff077424 */ /* 0x008fe200078e00ff */
[----:B------:R-:W-:-:S04]  /*50e0*/  LOP3.LUT R0, R0, 0xffff, RZ, 0xc0, !PT ;  /* 0x0000ffff00007812 */ /* 0x000fc800078ec0ff */
[----:B------:R-:W-:Y:S01]  /*50f0*/  SHF.R.U32.HI R0, RZ, 0x5, R0 ;  /* 0x00000005ff007819 */ /* 0x000fe20000011600 */
[----:B------:R-:W0:Y:S04]  /*5100*/  LDS R5, [UR20] ;  /* 0x00000014ff057984 */ /* 0x000e280008000800 */
[----:B------:R-:W-:Y:S01]  /*5110*/  VIADD R2, R0, 0x10 ;  /* 0x0000001000027836 */ /* 0x000fe20000000000 */
[----:B------:R-:W-:-:S04]  /*5120*/  SHF.L.U32 R0, R3, R0, RZ ;  /* 0x0000000003007219 */ /* 0x000fc800000006ff */
[----:B------:R-:W-:-:S04]  /*5130*/  SHF.L.U32 R3, R7, R2, RZ ;  /* 0x0000000207037219 */ /* 0x000fc800000006ff */
[----:B------:R-:W-:-:S04]  /*5140*/  LOP3.LUT R0, R3, R0, RZ, 0xfc, !PT ;  /* 0x0000000003007212 */ /* 0x000fc800078efcff */
[C---:B------:R-:W-:Y:S02]  /*5150*/  LOP3.LUT R2, R0.reuse, 0xffff, RZ, 0xc0, !PT ;  /* 0x0000ffff00027812 */ /* 0x040fe400078ec0ff */
[----:B0-----:R-:W-:-:S04]  /*5160*/  LOP3.LUT R3, R0, 0xffff, R5, 0x80, !PT ;  /* 0x0000ffff00037812 */ /* 0x001fc800078e8005 */
[----:B------:R-:W-:-:S13]  /*5170*/  ISETP.NE.AND P0, PT, R3, R2, PT ;  /* 0x000000020300720c */ /* 0x000fda0003f05270 */
[----:B------:R-:W-:Y:S05]  /*5180*/  @P0 BRA `(.L_x_9) ;  /* 0x0000000000500947 */ /* 0x000fea0003800000 */
[----:B------:R-:W-:Y:S02]  /*5190*/  SHF.R.U32.HI R5, RZ, 0x10, R5 ;  /* 0x00000010ff057819 */ /* 0x000fe40000011605 */
[----:B------:R-:W-:-:S04]  /*51a0*/  SHF.R.U32.HI R2, RZ, 0x10, R0 ;  /* 0x00000010ff027819 */ /* 0x000fc80000011600 */
[----:B------:R-:W-:-:S04]  /*51b0*/  LOP3.LUT R5, R5, R2, RZ, 0xc0, !PT ;  /* 0x0000000205057212 */ /* 0x000fc800078ec0ff */
[----:B------:R-:W-:-:S13]  /*51c0*/  ISETP.NE.AND P0, PT, R5, R2, PT ;  /* 0x000000020500720c */ /* 0x000fda0003f05270 */
[----:B------:R-:W-:Y:S05]  /*51d0*/  @P0 BRA `(.L_x_10) ;  /* 0x0000000000300947 */ /* 0x000fea0003800000 */
[----:B------:R-:W-:Y:S01]  /*51e0*/  R2UR UR4, R0 ;  /* 0x00000000000472ca */ /* 0x000fe200000e0000 */
[----:B------:R-:W-:Y:S01]  /*51f0*/  VOTEU.ANY UR5, UPT, PT ;  /* 0x0000000000057886 */ /* 0x000fe200038e0100 */
[----:B------:R-:W0:Y:S01]  /*5200*/  S2R R0, SR_LANEID ;  /* 0x0000000000007919 */ /* 0x000e220000000000 */
[----:B------:R-:W-:-:S10]  /*5210*/  UFLO.U32 UR5, UR5 ;  /* 0x00000005000572bd */ /* 0x000fd400080e0000 */
[----:B------:R-:W-:-:S06]  /*5220*/  ULOP3.LUT UR4, URZ, UR4, URZ, 0x33, !UPT ;  /* 0x00000004ff047292 */ /* 0x000fcc000f8e33ff */
[----:B------:R-:W-:-:S04]  /*5230*/  IMAD.U32 R2, RZ, RZ, UR4 ;  /* 0x00000004ff027e24 */ /* 0x000fc8000f8e00ff */
[----:B------:R-:W1:Y:S02]  /*5240*/  REDUX UR6, R2 ;  /* 0x00000000020673c4 */ /* 0x000e640000000000 */
[----:B------:R2:W-:Y:S01]  /*5250*/  UTCATOMSWS.AND URZ, UR4 ;  /* 0x0000000400ff79e3 */ /* 0x0005e20008000000 */
[----:B0-----:R-:W-:Y:S01]  /*5260*/  ISETP.EQ.U32.AND P0, PT, R0, UR5, PT ;  /* 0x0000000500007c0c */ /* 0x001fe2000bf02070 */
[----:B-1----:R-:W-:-:S12]  /*5270*/  IMAD.U32 R0, RZ, RZ, UR6 ;  /* 0x00000006ff007e24 */ /* 0x002fd8000f8e00ff */
[----:B------:R2:W-:Y:S01]  /*5280*/  @P0 ATOMS.AND RZ, [UR20], R0 ;  /* 0x00000000ffff098c */ /* 0x0005e2000a800014 */
[----:B------:R-:W-:Y:S05]  /*5290*/  BRA `(.L_x_8) ;  /* 0x0000000000147947 */ /* 0x000fea0003800000 */
.L_x_10:
[----:B------:R-:W-:-:S07]  /*52a0*/  MOV R2, 0x52c0 ;  /* 0x000052c000027802 */ /* 0x000fce0000000f00 */
[----:B------:R-:W-:Y:S05]  /*52b0*/  CALL.REL.NOINC `($__internal_0_$__cuda_sm10x_tcgen05_guardrail_trap_col_being_dealloced_not_returned_by_alloc) ;  /* 0x0000000000207944 */ /* 0x000fea0003c00000 */
[----:B------:R-:W-:Y:S05]  /*52c0*/  BRA `(.L_x_8) ;  /* 0x0000000000087947 */ /* 0x000fea0003800000 */
.L_x_9:
[----:B------:R-:W-:-:S07]  /*52d0*/  MOV R2, 0x52f0 ;  /* 0x000052f000027802 */ /* 0x000fce0000000f00 */
[----:B------:R-:W-:Y:S05]  /*52e0*/  CALL.REL.NOINC `($__internal_2_$__cuda_sm10x_tcgen05_guardrail_trap_unallocated_columns_being_dealloced) ;  /* 0x00000000002c7944 */ /* 0x000fea0003c00000 */
.L_x_8:
[----:B------:R-:W-:Y:S01]  /*52f0*/  NOP ;  /* 0x0000000000007918 */ /* 0x000fe20000000000 */
[----:B--2---:R-:W-:Y:S05]  /*5300*/  EXIT ;  /* 0x000000000000794d */ /* 0x004fea0003800000 */
.L_x_7:
[----:B------:R-:W0:Y:S02]  /*5310*/  SYNCS.PHASECHK.TRANS64.TRYWAIT P0, [UR21+0x2800], RZ ;  /* 0x002800ffff0075a7 */ /* 0x000e240008001115 */
[----:B0-----:R-:W-:Y:S05]  /*5320*/  @!P0 BRA `(.L_x_7) ;  /* 0xfffffffc00f88947 */ /* 0x001fea000383ffff */
[----:B------:R-:W-:Y:S05]  /*5330*/  BRA `(.L_x_11) ;  /* 0xffffffd400047947 */ /* 0x000fea000383ffff */
        .weak           $__internal_0_$__cuda_sm10x_tcgen05_guardrail_trap_col_being_dealloced_not_returned_by_alloc
        .type           $__internal_0_$__cuda_sm10x_tcgen05_guardrail_trap_col_being_dealloced_not_returned_by_alloc,@function
        .size           $__internal_0_$__cuda_sm10x_tcgen05_guardrail_trap_col_being_dealloced_not_returned_by_alloc,($__internal_1_$__cuda_sm10x_tcgen05_guardrail_trap_phase_invalid_during_alloc - $__internal_0_$__cuda_sm10x_tcgen05_guardrail_trap_col_being_dealloced_not_returned_by_alloc)
$__internal_0_$__cuda_sm10x_tcgen05_guardrail_trap_col_being_dealloced_not_returned_by_alloc:
[----:B------:R-:W-:Y:S05]  /*5340*/  BPT.TRAP 0x1 ;  /* 0x000000040000795c */ /* 0x000fea0000300000 */
[----:B------:R-:W-:-:S04]  /*5350*/  IMAD.MOV.U32 R3, RZ, RZ, 0x0 ;  /* 0x00000000ff037424 */ /* 0x000fc800078e00ff */
[----:B------:R-:W-:Y:S05]  /*5360*/  RET.REL.NODEC R2 `(gluon_mma) ;  /* 0xffffffac02247950 */ /* 0x000fea0003c3ffff */
        .weak           $__internal_1_$__cuda_sm10x_tcgen05_guardrail_trap_phase_invalid_during_alloc
        .type           $__internal_1_$__cuda_sm10x_tcgen05_guardrail_trap_phase_invalid_during_alloc,@function
        .size           $__internal_1_$__cuda_sm10x_tcgen05_guardrail_trap_phase_invalid_during_alloc,($__internal_2_$__cuda_sm10x_tcgen05_guardrail_trap_unallocated_columns_being_dealloced - $__internal_1_$__cuda_sm10x_tcgen05_guardrail_trap_phase_invalid_during_alloc)
$__internal_1_$__cuda_sm10x_tcgen05_guardrail_trap_phase_invalid_during_alloc:
[----:B------:R-:W-:Y:S05]  /*5370*/  BPT.TRAP 0x1 ;  /* 0x000000040000795c */ /* 0x000fea0000300000 */
[----:B------:R-:W-:-:S04]  /*5380*/  IMAD.MOV.U32 R5, RZ, RZ, 0x0 ;  /* 0x00000000ff057424 */ /* 0x000fc800078e00ff */
[----:B------:R-:W-:Y:S05]  /*5390*/  RET.REL.NODEC R4 `(gluon_mma) ;  /* 0xffffffac04187950 */ /* 0x000fea0003c3ffff */
        .weak           $__internal_2_$__cuda_sm10x_tcgen05_guardrail_trap_unallocated_columns_being_dealloced
        .type           $__internal_2_$__cuda_sm10x_tcgen05_guardrail_trap_unallocated_columns_being_dealloced,@function
        .size           $__internal_2_$__cuda_sm10x_tcgen05_guardrail_trap_unallocated_columns_being_dealloced,(.L_x_15 - $__internal_2_$__cuda_sm10x_tcgen05_guardrail_trap_unallocated_columns_being_dealloced)
$__internal_2_$__cuda_sm10x_tcgen05_guardrail_trap_unallocated_columns_being_dealloced:
[----:B------:R-:W-:Y:S05]  /*53a0*/  BPT.TRAP 0x1 ;  /* 0x000000040000795c */ /* 0x000fea0000300000 */
[----:B------:R-:W-:-:S04]  /*53b0*/  IMAD.MOV.U32 R3, RZ, RZ, 0x0 ;  /* 0x00000000ff037424 */ /* 0x000fc800078e00ff */
[----:B------:R-:W-:Y:S05]  /*53c0*/  RET.REL.NODEC R2 `(gluon_mma) ;  /* 0xffffffac020c7950 */ /* 0x000fea0003c3ffff */
.L_x_12:
[----:B------:R-:W-:-:S00]  /*53d0*/  BRA `(.L_x_12) ;  /* 0xfffffffc00fc7947 */ /* 0x000fc0000383ffff */
[----:B------:R-:W-:-:S00]  /*53e0*/  NOP ;  /* 0x0000000000007918 */ /* 0x000fc00000000000 */
        /* <DEDUP_REMOVED lines=9> */
.L_x_15:


//--------------------- .nv.shared.gluon_mma      --------------------------
	.section	.nv.shared.gluon_mma,"aw",@nobits
	.sectionflags	@""
	.align	16
	.zero		1024


//--------------------- .nv.shared.reserved.0     --------------------------
	.section	.nv.shared.reserved.0,"aw",@nobits
	.align	8
	.weak		__nv_reservedSMEM_offset_0_alias
	.size		__nv_reservedSMEM_offset_0_alias, 0, 64
	.other		__nv_reservedSMEM_offset_0_alias,@"STO_CUDA_RESERVED_SHARED STV_DEFAULT"
__nv_reservedSMEM_offset_0_alias:
	.zero		0
.nv.shared.reserved.0:
	.zero		64
	.weak		__nv_reservedSMEM_allocation_phase
	.type		__nv_reservedSMEM_allocation_phase,@object
	.size		__nv_reservedSMEM_allocation_phase,(.L_0 - __nv_reservedSMEM_allocation_phase)
__nv_reservedSMEM_allocation_phase:
	.zero		1
.L_0:
	.zero		7
	.weak		__nv_reservedSMEM_devtool_atexit_pc
	.type		__nv_reservedSMEM_devtool_atexit_pc,@object
	.size		__nv_reservedSMEM_devtool_atexit_pc,(__nv_reservedSMEM_allocation_mask - __nv_reservedSMEM_devtool_atexit_pc)
__nv_reservedSMEM_devtool_atexit_pc:
	.zero		8
	.weak		__nv_reservedSMEM_allocation_mask
	.type		__nv_reservedSMEM_allocation_mask,@object
	.size		__nv_reservedSMEM_allocation_mask,(.L_2 - __nv_reservedSMEM_allocation_mask)
__nv_reservedSMEM_allocation_mask:
	.zero		4
.L_2:


//--------------------- .nv.constant0.gluon_mma   --------------------------
	.section	.nv.constant0.gluon_mma,"a",@progbits
	.sectionflags	@""
	.align	4
.nv.constant0.gluon_mma:
	.zero		936


//--------------------- SYMBOLS --------------------------

	.type		.nv.reservedSmem.offset0,@object
	.size		.nv.reservedSmem.offset0,0x4
	.type		.nv.reservedSmem.cap,@object
	.size		.nv.reservedSmem.cap,0x4
